	.target	sm_90a

	.elftype	@"ET_EXEC"


//--------------------- .note.nv.tkinfo           --------------------------
	.section	.note.nv.tkinfo,"",@"SHT_NOTE"
	.sectionflags	@"SHF_NOTE_NV_TKINFO"
	.tkinfo
        /*0018*/ 	.word	0x00000002
        /*0030*/ 	.string	""
        /*0030*/ 	.string	"ptxas"
        /*0030*/ 	.string	"Cuda compilation tools, release 13.0, V13.0.88"
        /*0030*/ 	.string	"Build cuda_13.0.r13.0/compiler.36424714_0"
        /*0030*/ 	.string	"-arch sm_90a -m 64 "



//--------------------- .note.nv.cuinfo           --------------------------
	.section	.note.nv.cuinfo,"",@"SHT_NOTE"
	.sectionflags	@"SHF_NOTE_NV_CUINFO"
        /*0018*/ 	.short	0x0002
        /*001a*/ 	.short	0x005a
        /*001c*/ 	.short	0x0082
	.zero		2


//--------------------- .nv.info                  --------------------------
	.section	.nv.info,"",@"SHT_CUDA_INFO"
	.align	4


	//----- nvinfo : EIATTR_REGCOUNT
	.align		4
        /*0000*/ 	.byte	0x04, 0x2f
        /*0002*/ 	.short	(.L_15 - .L_14)
	.align		4
.L_14:
        /*0004*/ 	.word	index@(_ZN7cutlass13device_kernelINS_4gemm6kernel13GemmUniversalIN4cute5tupleIJiiiiEEENS1_10collective13CollectiveMmaINS1_34MainloopSm90TmaGmmaWarpSpecializedILi8ENS5_IJNS4_1CILi1EEESB_SB_EEENS1_35KernelTmaWarpSpecializedCooperativeEEENS5_IJNSA_ILi128EEENSA_ILi96EEESF_EEEaNS5_IJlSB_lEEEaSI_NS4_8TiledMMAINS4_8MMA_AtomIJNS4_4SM904GMMA26MMA_64x96x32_S32S8S8_SS_TNEEEENS4_6LayoutINS5_IJNSA_ILi2EEESB_SB_EEENS5_IJSB_NSA_ILi0EEESS_EEEEENS5_IJNS4_10UnderscoreESV_SV_EEEEENS4_13SM90_TMA_LOADENS4_14ComposedLayoutINS4_7SwizzleILi3ELi4ELi3EEENS4_18smem_ptr_flag_bitsILi8EEENSP_INS5_IJNSA_ILi8EEESF_EEENS5_IJSF_SB_EEEEEEEvNS4_8identityESY_S18_vS19_EENS_8epilogue10collective6detail29Sm90TmaWarpSpecializedAdapterINS1C_15DefaultEpilogueIaSI_SI_NS1B_6thread17LinearCombinationIaLi1EiiLNS1G_9ScaleType4KindE0ELNS_15FloatRoundStyleE2EaEENS1_15EpilogueDefaultEEEEEvvEEEEvNT_6ParamsE)
        /*0008*/ 	.word	0x000000a8


	//----- nvinfo : EIATTR_FRAME_SIZE
	.align		4
.L_15:
        /*000c*/ 	.byte	0x04, 0x11
        /*000e*/ 	.short	(.L_17 - .L_16)
	.align		4
.L_16:
        /*0010*/ 	.word	index@(_ZN7cutlass13device_kernelINS_4gemm6kernel13GemmUniversalIN4cute5tupleIJiiiiEEENS1_10collective13CollectiveMmaINS1_34MainloopSm90TmaGmmaWarpSpecializedILi8ENS5_IJNS4_1CILi1EEESB_SB_EEENS1_35KernelTmaWarpSpecializedCooperativeEEENS5_IJNSA_ILi128EEENSA_ILi96EEESF_EEEaNS5_IJlSB_lEEEaSI_NS4_8TiledMMAINS4_8MMA_AtomIJNS4_4SM904GMMA26MMA_64x96x32_S32S8S8_SS_TNEEEENS4_6LayoutINS5_IJNSA_ILi2EEESB_SB_EEENS5_IJSB_NSA_ILi0EEESS_EEEEENS5_IJNS4_10UnderscoreESV_SV_EEEEENS4_13SM90_TMA_LOADENS4_14ComposedLayoutINS4_7SwizzleILi3ELi4ELi3EEENS4_18smem_ptr_flag_bitsILi8EEENSP_INS5_IJNSA_ILi8EEESF_EEENS5_IJSF_SB_EEEEEEEvNS4_8identityESY_S18_vS19_EENS_8epilogue10collective6detail29Sm90TmaWarpSpecializedAdapterINS1C_15DefaultEpilogueIaSI_SI_NS1B_6thread17LinearCombinationIaLi1EiiLNS1G_9ScaleType4KindE0ELNS_15FloatRoundStyleE2EaEENS1_15EpilogueDefaultEEEEEvvEEEEvNT_6ParamsE)
        /*0014*/ 	.word	0x00000000


	//----- nvinfo : EIATTR_MIN_STACK_SIZE
	.align		4
.L_17:
        /*0018*/ 	.byte	0x04, 0x12
        /*001a*/ 	.short	(.L_19 - .L_18)
	.align		4
.L_18:
        /*001c*/ 	.word	index@(_ZN7cutlass13device_kernelINS_4gemm6kernel13GemmUniversalIN4cute5tupleIJiiiiEEENS1_10collective13CollectiveMmaINS1_34MainloopSm90TmaGmmaWarpSpecializedILi8ENS5_IJNS4_1CILi1EEESB_SB_EEENS1_35KernelTmaWarpSpecializedCooperativeEEENS5_IJNSA_ILi128EEENSA_ILi96EEESF_EEEaNS5_IJlSB_lEEEaSI_NS4_8TiledMMAINS4_8MMA_AtomIJNS4_4SM904GMMA26MMA_64x96x32_S32S8S8_SS_TNEEEENS4_6LayoutINS5_IJNSA_ILi2EEESB_SB_EEENS5_IJSB_NSA_ILi0EEESS_EEEEENS5_IJNS4_10UnderscoreESV_SV_EEEEENS4_13SM90_TMA_LOADENS4_14ComposedLayoutINS4_7SwizzleILi3ELi4ELi3EEENS4_18smem_ptr_flag_bitsILi8EEENSP_INS5_IJNSA_ILi8EEESF_EEENS5_IJSF_SB_EEEEEEEvNS4_8identityESY_S18_vS19_EENS_8epilogue10collective6detail29Sm90TmaWarpSpecializedAdapterINS1C_15DefaultEpilogueIaSI_SI_NS1B_6thread17LinearCombinationIaLi1EiiLNS1G_9ScaleType4KindE0ELNS_15FloatRoundStyleE2EaEENS1_15EpilogueDefaultEEEEEvvEEEEvNT_6ParamsE)
        /*0020*/ 	.word	0x00000000
.L_19:


//--------------------- .nv.compat                --------------------------
	.section	.nv.compat,"",@"SHT_CUDA_COMPAT_INFO"
	.align	4
        /*0000*/ 	.byte	0x02, 0x09, 0x01, 0x00, 0x02, 0x02, 0x04, 0x00, 0x02, 0x05, 0x05, 0x00, 0x03, 0x07, 0x01, 0x01
        /*0010*/ 	.byte	0x02, 0x03, 0x01, 0x00, 0x02, 0x06, 0x01, 0x00, 0x04, 0x0b, 0x08, 0x00, 0x00, 0x00, 0x00, 0x00
        /*0020*/ 	.byte	0x00, 0x00, 0x00, 0x00


//--------------------- .nv.info._ZN7cutlass13device_kernelINS_4gemm6kernel13GemmUniversalIN4cute5tupleIJiiiiEEENS1_10collective13CollectiveMmaINS1_34MainloopSm90TmaGmmaWarpSpecializedILi8ENS5_IJNS4_1CILi1EEESB_SB_EEENS1_35KernelTmaWarpSpecializedCooperativeEEENS5_IJNSA_ILi128EEENSA_ILi96EEESF_EEEaNS5_IJlSB_lEEEaSI_NS4_8TiledMMAINS4_8MMA_AtomIJNS4_4SM904GMMA26MMA_64x96x32_S32S8S8_SS_TNEEEENS4_6LayoutINS5_IJNSA_ILi2EEESB_SB_EEENS5_IJSB_NSA_ILi0EEESS_EEEEENS5_IJNS4_10UnderscoreESV_SV_EEEEENS4_13SM90_TMA_LOADENS4_14ComposedLayoutINS4_7SwizzleILi3ELi4ELi3EEENS4_18smem_ptr_flag_bitsILi8EEENSP_INS5_IJNSA_ILi8EEESF_EEENS5_IJSF_SB_EEEEEEEvNS4_8identityESY_S18_vS19_EENS_8epilogue10collective6detail29Sm90TmaWarpSpecializedAdapterINS1C_15DefaultEpilogueIaSI_SI_NS1B_6thread17LinearCombinationIaLi1EiiLNS1G_9ScaleType4KindE0ELNS_15FloatRoundStyleE2EaEENS1_15EpilogueDefaultEEEEEvvEEEEvNT_6ParamsE --------------------------
	.section	.nv.info._ZN7cutlass13device_kernelINS_4gemm6kernel13GemmUniversalIN4cute5tupleIJiiiiEEENS1_10collective13CollectiveMmaINS1_34MainloopSm90TmaGmmaWarpSpecializedILi8ENS5_IJNS4_1CILi1EEESB_SB_EEENS1_35KernelTmaWarpSpecializedCooperativeEEENS5_IJNSA_ILi128EEENSA_ILi96EEESF_EEEaNS5_IJlSB_lEEEaSI_NS4_8TiledMMAINS4_8MMA_AtomIJNS4_4SM904GMMA26MMA_64x96x32_S32S8S8_SS_TNEEEENS4_6LayoutINS5_IJNSA_ILi2EEESB_SB_EEENS5_IJSB_NSA_ILi0EEESS_EEEEENS5_IJNS4_10UnderscoreESV_SV_EEEEENS4_13SM90_TMA_LOADENS4_14ComposedLayoutINS4_7SwizzleILi3ELi4ELi3EEENS4_18smem_ptr_flag_bitsILi8EEENSP_INS5_IJNSA_ILi8EEESF_EEENS5_IJSF_SB_EEEEEEEvNS4_8identityESY_S18_vS19_EENS_8epilogue10collective6detail29Sm90TmaWarpSpecializedAdapterINS1C_15DefaultEpilogueIaSI_SI_NS1B_6thread17LinearCombinationIaLi1EiiLNS1G_9ScaleType4KindE0ELNS_15FloatRoundStyleE2EaEENS1_15EpilogueDefaultEEEEEvvEEEEvNT_6ParamsE,"",@"SHT_CUDA_INFO"
	.sectionflags	@""
	.align	4


	//----- nvinfo : EIATTR_CUDA_API_VERSION
	.align		4
        /*0000*/ 	.byte	0x04, 0x37
        /*0002*/ 	.short	(.L_21 - .L_20)
.L_20:
        /*0004*/ 	.word	0x00000082


	//----- nvinfo : EIATTR_KPARAM_INFO
	.align		4
.L_21:
        /*0008*/ 	.byte	0x04, 0x17
        /*000a*/ 	.short	(.L_23 - .L_22)
.L_22:
        /*000c*/ 	.word	0x00000000
        /*0010*/ 	.short	0x0000
        /*0012*/ 	.short	0x0070
        /*0014*/ 	.byte	0x00, 0xf0, 0x01, 0x10


	//----- nvinfo : EIATTR_SPARSE_MMA_MASK
	.align		4
.L_23:
        /*0018*/ 	.byte	0x03, 0x50
        /*001a*/ 	.short	0x0000


	//----- nvinfo : EIATTR_MAXREG_COUNT
	.align		4
        /*001c*/ 	.byte	0x03, 0x1b
        /*001e*/ 	.short	0x00a8


	//----- nvinfo : EIATTR_NUM_BARRIERS
	.align		4
        /*0020*/ 	.byte	0x02, 0x4c
        /*0022*/ 	.byte	0x01
	.zero		1


	//----- nvinfo : EIATTR_EXTERNS
	.align		4
        /*0024*/ 	.byte	0x04, 0x0f
        /*0026*/ 	.short	(.L_25 - .L_24)


	//   ....[0]....
	.align		4
.L_24:
        /*0028*/ 	.word	index@(__assertfail)


	//----- nvinfo : EIATTR_MERCURY_ISA_VERSION
	.align		4
.L_25:
        /*002c*/ 	.byte	0x03, 0x5f
        /*002e*/ 	.short	0x0101


	//----- nvinfo : EIATTR_INT_WARP_WIDE_INSTR_OFFSETS
	.align		4
        /*0030*/ 	.byte	0x04, 0x31
        /*0032*/ 	.short	(.L_27 - .L_26)


	//   ....[0]....
.L_26:
        /*0034*/ 	.word	0x00000460


	//   ....[1]....
        /*0038*/ 	.word	0x00000470


	//   ....[2]....
        /*003c*/ 	.word	0x00000590


	//----- nvinfo : EIATTR_COOP_GROUP_MASK_REGIDS
	.align		4
.L_27:
        /*0040*/ 	.byte	0x04, 0x29
        /*0042*/ 	.short	(.L_29 - .L_28)


	//   ....[0]....
.L_28:
        /*0044*/ 	.word	0xffffffff


	//   ....[1]....
        /*0048*/ 	.word	0xffffffff


	//   ....[2]....
        /*004c*/ 	.word	0xffffffff


	//   ....[3]....
        /*0050*/ 	.word	0xffffffff


	//   ....[4]....
        /*0054*/ 	.word	0xffffffff


	//----- nvinfo : EIATTR_COOP_GROUP_INSTR_OFFSETS
	.align		4
.L_29:
        /*0058*/ 	.byte	0x04, 0x28
        /*005a*/ 	.short	(.L_31 - .L_30)


	//   ....[0]....
.L_30:
        /*005c*/ 	.word	0x00000060


	//   ....[1]....
        /*0060*/ 	.word	0x00000070


	//   ....[2]....
        /*0064*/ 	.word	0x00000130


	//   ....[3]....
        /*0068*/ 	.word	0x00000370


	//   ....[4]....
        /*006c*/ 	.word	0x00001230


	//----- nvinfo : EIATTR_REG_RECONFIG
	.align		4
.L_31:
        /*0070*/ 	.byte	0x01, 0x54
	.zero		2


	//----- nvinfo : EIATTR_SYSCALL_OFFSETS
	.align		4
        /*0074*/ 	.byte	0x04, 0x46
        /*0076*/ 	.short	(.L_33 - .L_32)


	//   ....[0]....
.L_32:
        /*0078*/ 	.word	0x00001420


	//----- nvinfo : EIATTR_MBARRIER_INSTR_OFFSETS
	.align		4
.L_33:
        /*007c*/ 	.byte	0x04, 0x39
        /*007e*/ 	.short	(.L_35 - .L_34)


	//   ....[0]....
.L_34:
        /*0080*/ 	.word	0x00000250
        /*0084*/ 	.word	0x000000ff
        /*0088*/ 	.word	0x00000000
        /*008c*/ 	.short	0x0100
        /*008e*/ 	.byte	0x08
	.zero		1


	//   ....[1]....
        /*0090*/ 	.word	0x00000260
        /*0094*/ 	.word	0x000000ff
        /*0098*/ 	.word	0x00000040
        /*009c*/ 	.short	0x0100
        /*009e*/ 	.byte	0x08
	.zero		1


	//   ....[2]....
        /*00a0*/ 	.word	0x00000270
        /*00a4*/ 	.word	0x000000ff
        /*00a8*/ 	.word	0x00000008
        /*00ac*/ 	.short	0x0100
        /*00ae*/ 	.byte	0x08
	.zero		1


	//   ....[3]....
        /*00b0*/ 	.word	0x00000280
        /*00b4*/ 	.word	0x000000ff
        /*00b8*/ 	.word	0x00000048
        /*00bc*/ 	.short	0x0100
        /*00be*/ 	.byte	0x08
	.zero		1


	//   ....[4]....
        /*00c0*/ 	.word	0x00000290
        /*00c4*/ 	.word	0x000000ff
        /*00c8*/ 	.word	0x00000010
        /*00cc*/ 	.short	0x0100
        /*00ce*/ 	.byte	0x08
	.zero		1


	//   ....[5]....
        /*00d0*/ 	.word	0x000002a0
        /*00d4*/ 	.word	0x000000ff
        /*00d8*/ 	.word	0x00000050
        /*00dc*/ 	.short	0x0100
        /*00de*/ 	.byte	0x08
	.zero		1


	//   ....[6]....
        /*00e0*/ 	.word	0x000002b0
        /*00e4*/ 	.word	0x000000ff
        /*00e8*/ 	.word	0x00000018
        /*00ec*/ 	.short	0x0100
        /*00ee*/ 	.byte	0x08
	.zero		1


	//   ....[7]....
        /*00f0*/ 	.word	0x000002c0
        /*00f4*/ 	.word	0x000000ff
        /*00f8*/ 	.word	0x00000058
        /*00fc*/ 	.short	0x0100
        /*00fe*/ 	.byte	0x08
	.zero		1


	//   ....[8]....
        /*0100*/ 	.word	0x000002d0
        /*0104*/ 	.word	0x000000ff
        /*0108*/ 	.word	0x00000020
        /*010c*/ 	.short	0x0100
        /*010e*/ 	.byte	0x08
	.zero		1


	//   ....[9]....
        /*0110*/ 	.word	0x000002e0
        /*0114*/ 	.word	0x000000ff
        /*0118*/ 	.word	0x00000060
        /*011c*/ 	.short	0x0100
        /*011e*/ 	.byte	0x08
	.zero		1


	//   ....[10]....
        /*0120*/ 	.word	0x000002f0
        /*0124*/ 	.word	0x000000ff
        /*0128*/ 	.word	0x00000028
        /*012c*/ 	.short	0x0100
        /*012e*/ 	.byte	0x08
	.zero		1


	//   ....[11]....
        /*0130*/ 	.word	0x00000300
        /*0134*/ 	.word	0x000000ff
        /*0138*/ 	.word	0x00000068
        /*013c*/ 	.short	0x0100
        /*013e*/ 	.byte	0x08
	.zero		1


	//   ....[12]....
        /*0140*/ 	.word	0x00000310
        /*0144*/ 	.word	0x000000ff
        /*0148*/ 	.word	0x00000030
        /*014c*/ 	.short	0x0100
        /*014e*/ 	.byte	0x08
	.zero		1


	//   ....[13]....
        /*0150*/ 	.word	0x00000320
        /*0154*/ 	.word	0x000000ff
        /*0158*/ 	.word	0x00000070
        /*015c*/ 	.short	0x0100
        /*015e*/ 	.byte	0x08
	.zero		1


	//   ....[14]....
        /*0160*/ 	.word	0x00000330
        /*0164*/ 	.word	0x000000ff
        /*0168*/ 	.word	0x00000038
        /*016c*/ 	.short	0x0100
        /*016e*/ 	.byte	0x08
	.zero		1


	//   ....[15]....
        /*0170*/ 	.word	0x00000340
        /*0174*/ 	.word	0x000000ff
        /*0178*/ 	.word	0x00000078
        /*017c*/ 	.short	0x0100
        /*017e*/ 	.byte	0x08
	.zero		1


	//   ....[16]....
        /*0180*/ 	.word	0x00000610
        /*0184*/ 	.word	0x000000ff
        /*0188*/ 	.word	0x00000090
        /*018c*/ 	.short	0x0100
        /*018e*/ 	.byte	0x08
	.zero		1


	//   ....[17]....
        /*0190*/ 	.word	0x00000670
        /*0194*/ 	.word	0x000000ff
        /*0198*/ 	.word	0x00000098
        /*019c*/ 	.short	0x0100
        /*019e*/ 	.byte	0x08
	.zero		1


	//   ....[18]....
        /*01a0*/ 	.word	0x000014f0
        /*01a4*/ 	.word	0x00000003
        /*01a8*/ 	.word	0x00000000
        /*01ac*/ 	.short	0x010a
        /*01ae*/ 	.byte	0x3f
	.zero		1


	//   ....[19]....
        /*01b0*/ 	.word	0x00001550
        /*01b4*/ 	.word	0x00000003
        /*01b8*/ 	.word	0x00000000
        /*01bc*/ 	.short	0x010a
        /*01be*/ 	.byte	0x3f
	.zero		1


	//   ....[20]....
        /*01c0*/ 	.word	0x000018d0
        /*01c4*/ 	.word	0x00000005
        /*01c8*/ 	.word	0x00000000
        /*01cc*/ 	.short	0x010a
        /*01ce*/ 	.byte	0x3f
	.zero		1


	//   ....[21]....
        /*01d0*/ 	.word	0x00001910
        /*01d4*/ 	.word	0x00000005
        /*01d8*/ 	.word	0x00000000
        /*01dc*/ 	.short	0x010a
        /*01de*/ 	.byte	0x3f
	.zero		1


	//   ....[22]....
        /*01e0*/ 	.word	0x00001b70
        /*01e4*/ 	.word	0x00000004
        /*01e8*/ 	.word	0x00000000
        /*01ec*/ 	.short	0x0101
        /*01ee*/ 	.byte	0x3f
	.zero		1


	//   ....[23]....
        /*01f0*/ 	.word	0x00001d10
        /*01f4*/ 	.word	0x00000000
        /*01f8*/ 	.word	0x00000000
        /*01fc*/ 	.short	0x0101
        /*01fe*/ 	.byte	0x3f
	.zero		1


	//   ....[24]....
        /*0200*/ 	.word	0x000054a0
        /*0204*/ 	.word	0x0000000e
        /*0208*/ 	.word	0x00000040
        /*020c*/ 	.short	0x010a
        /*020e*/ 	.byte	0x3f
	.zero		1


	//   ....[25]....
        /*0210*/ 	.word	0x00005860
        /*0214*/ 	.word	0x00000005
        /*0218*/ 	.word	0x00000098
        /*021c*/ 	.short	0x0101
        /*021e*/ 	.byte	0x3f
	.zero		1


	//   ....[26]....
        /*0220*/ 	.word	0x00005f70
        /*0224*/ 	.word	0x00000007
        /*0228*/ 	.word	0x00000000
        /*022c*/ 	.short	0x010a
        /*022e*/ 	.byte	0x3f
	.zero		1


	//   ....[27]....
        /*0230*/ 	.word	0x00005ff0
        /*0234*/ 	.word	0x00000008
        /*0238*/ 	.word	0x00000000
        /*023c*/ 	.short	0x010a
        /*023e*/ 	.byte	0x3f
	.zero		1


	//   ....[28]....
        /*0240*/ 	.word	0x00006080
        /*0244*/ 	.word	0x00000009
        /*0248*/ 	.word	0x00000000
        /*024c*/ 	.short	0x010a
        /*024e*/ 	.byte	0x3f
	.zero		1


	//   ....[29]....
        /*0250*/ 	.word	0x00006110
        /*0254*/ 	.word	0x00000008
        /*0258*/ 	.word	0x00000000
        /*025c*/ 	.short	0x010a
        /*025e*/ 	.byte	0x3f
	.zero		1


	//   ....[30]....
        /*0260*/ 	.word	0x000061a0
        /*0264*/ 	.word	0x00000009
        /*0268*/ 	.word	0x00000000
        /*026c*/ 	.short	0x010a
        /*026e*/ 	.byte	0x3f
	.zero		1


	//   ....[31]....
        /*0270*/ 	.word	0x00006230
        /*0274*/ 	.word	0x00000008
        /*0278*/ 	.word	0x00000000
        /*027c*/ 	.short	0x010a
        /*027e*/ 	.byte	0x3f
	.zero		1


	//   ....[32]....
        /*0280*/ 	.word	0x000062c0
        /*0284*/ 	.word	0x0000000b
        /*0288*/ 	.word	0x00000000
        /*028c*/ 	.short	0x010a
        /*028e*/ 	.byte	0x3f
	.zero		1


	//   ....[33]....
        /*0290*/ 	.word	0x00006350
        /*0294*/ 	.word	0x00000003
        /*0298*/ 	.word	0x00000000
        /*029c*/ 	.short	0x010a
        /*029e*/ 	.byte	0x3f
	.zero		1


	//   ....[34]....
        /*02a0*/ 	.word	0x000063b0
        /*02a4*/ 	.word	0x00000003
        /*02a8*/ 	.word	0x00000000
        /*02ac*/ 	.short	0x010a
        /*02ae*/ 	.byte	0x3f
	.zero		1


	//   ....[35]....
        /*02b0*/ 	.word	0x00006400
        /*02b4*/ 	.word	0x00000005
        /*02b8*/ 	.word	0x00000000
        /*02bc*/ 	.short	0x010a
        /*02be*/ 	.byte	0x3f
	.zero		1


	//   ....[36]....
        /*02c0*/ 	.word	0x000064d0
        /*02c4*/ 	.word	0x0000000e
        /*02c8*/ 	.word	0x00000040
        /*02cc*/ 	.short	0x010a
        /*02ce*/ 	.byte	0x3f
	.zero		1


	//   ....[37]....
        /*02d0*/ 	.word	0x000065a0
        /*02d4*/ 	.word	0x00000007
        /*02d8*/ 	.word	0x00000000
        /*02dc*/ 	.short	0x010a
        /*02de*/ 	.byte	0x3f
	.zero		1


	//   ....[38]....
        /*02e0*/ 	.word	0x000065f0
        /*02e4*/ 	.word	0x00000008
        /*02e8*/ 	.word	0x00000000
        /*02ec*/ 	.short	0x010a
        /*02ee*/ 	.byte	0x3f
	.zero		1


	//   ....[39]....
        /*02f0*/ 	.word	0x00006640
        /*02f4*/ 	.word	0x00000009
        /*02f8*/ 	.word	0x00000000
        /*02fc*/ 	.short	0x010a
        /*02fe*/ 	.byte	0x3f
	.zero		1


	//   ....[40]....
        /*0300*/ 	.word	0x00006690
        /*0304*/ 	.word	0x00000008
        /*0308*/ 	.word	0x00000000
        /*030c*/ 	.short	0x010a
        /*030e*/ 	.byte	0x3f
	.zero		1


	//   ....[41]....
        /*0310*/ 	.word	0x000066e0
        /*0314*/ 	.word	0x00000009
        /*0318*/ 	.word	0x00000000
        /*031c*/ 	.short	0x010a
        /*031e*/ 	.byte	0x3f
	.zero		1


	//   ....[42]....
        /*0320*/ 	.word	0x00006730
        /*0324*/ 	.word	0x00000008
        /*0328*/ 	.word	0x00000000
        /*032c*/ 	.short	0x010a
        /*032e*/ 	.byte	0x3f
	.zero		1


	//   ....[43]....
        /*0330*/ 	.word	0x00006780
        /*0334*/ 	.word	0x0000000b
        /*0338*/ 	.word	0x00000000
        /*033c*/ 	.short	0x010a
        /*033e*/ 	.byte	0x3f
	.zero		1


	//----- nvinfo : EIATTR_NUM_MBARRIERS
	.align		4
.L_35:
        /*0340*/ 	.byte	0x03, 0x38
        /*0342*/ 	.short	0x0012


	//----- nvinfo : EIATTR_EXIT_INSTR_OFFSETS
	.align		4
        /*0344*/ 	.byte	0x04, 0x1c
        /*0346*/ 	.short	(.L_37 - .L_36)


	//   ....[0]....
.L_36:
        /*0348*/ 	.word	0x00000710


	//   ....[1]....
        /*034c*/ 	.word	0x00000fd0


	//   ....[2]....
        /*0350*/ 	.word	0x00004b80


	//   ....[3]....
        /*0354*/ 	.word	0x000051b0


	//   ....[4]....
        /*0358*/ 	.word	0x000063a0


	//----- nvinfo : EIATTR_MAX_THREADS
	.align		4
.L_37:
        /*035c*/ 	.byte	0x04, 0x05
        /*035e*/ 	.short	(.L_39 - .L_38)
.L_38:
        /*0360*/ 	.word	0x00000180
        /*0364*/ 	.word	0x00000001
        /*0368*/ 	.word	0x00000001


	//----- nvinfo : EIATTR_CRS_STACK_SIZE
	.align		4
.L_39:
        /*036c*/ 	.byte	0x04, 0x1e
        /*036e*/ 	.short	(.L_41 - .L_40)
.L_40:
        /*0370*/ 	.word	0x00000000


	//----- nvinfo : EIATTR_CBANK_PARAM_SIZE
	.align		4
.L_41:
        /*0374*/ 	.byte	0x03, 0x19
        /*0376*/ 	.short	0x0470


	//----- nvinfo : EIATTR_PARAM_CBANK
	.align		4
        /*0378*/ 	.byte	0x04, 0x0a
        /*037a*/ 	.short	(.L_43 - .L_42)
	.align		4
.L_42:
        /*037c*/ 	.word	index@(.nv.constant0._ZN7cutlass13device_kernelINS_4gemm6kernel13GemmUniversalIN4cute5tupleIJiiiiEEENS1_10collective13CollectiveMmaINS1_34MainloopSm90TmaGmmaWarpSpecializedILi8ENS5_IJNS4_1CILi1EEESB_SB_EEENS1_35KernelTmaWarpSpecializedCooperativeEEENS5_IJNSA_ILi128EEENSA_ILi96EEESF_EEEaNS5_IJlSB_lEEEaSI_NS4_8TiledMMAINS4_8MMA_AtomIJNS4_4SM904GMMA26MMA_64x96x32_S32S8S8_SS_TNEEEENS4_6LayoutINS5_IJNSA_ILi2EEESB_SB_EEENS5_IJSB_NSA_ILi0EEESS_EEEEENS5_IJNS4_10UnderscoreESV_SV_EEEEENS4_13SM90_TMA_LOADENS4_14ComposedLayoutINS4_7SwizzleILi3ELi4ELi3EEENS4_18smem_ptr_flag_bitsILi8EEENSP_INS5_IJNSA_ILi8EEESF_EEENS5_IJSF_SB_EEEEEEEvNS4_8identityESY_S18_vS19_EENS_8epilogue10collective6detail29Sm90TmaWarpSpecializedAdapterINS1C_15DefaultEpilogueIaSI_SI_NS1B_6thread17LinearCombinationIaLi1EiiLNS1G_9ScaleType4KindE0ELNS_15FloatRoundStyleE2EaEENS1_15EpilogueDefaultEEEEEvvEEEEvNT_6ParamsE)
        /*0380*/ 	.short	0x0210
        /*0382*/ 	.short	0x0470


	//----- nvinfo : EIATTR_SW_WAR
	.align		4
.L_43:
        /*0384*/ 	.byte	0x04, 0x36
        /*0386*/ 	.short	(.L_45 - .L_44)
.L_44:
        /*0388*/ 	.word	0x00000008
.L_45:


//--------------------- .nv.callgraph             --------------------------
	.section	.nv.callgraph,"",@"SHT_CUDA_CALLGRAPH"
	.align	4
	.sectionentsize	8
	.align		4
        /*0000*/ 	.word	0x00000000
	.align		4
        /*0004*/ 	.word	0xffffffff
	.align		4
        /*0008*/ 	.word	index@(_ZN7cutlass13device_kernelINS_4gemm6kernel13GemmUniversalIN4cute5tupleIJiiiiEEENS1_10collective13CollectiveMmaINS1_34MainloopSm90TmaGmmaWarpSpecializedILi8ENS5_IJNS4_1CILi1EEESB_SB_EEENS1_35KernelTmaWarpSpecializedCooperativeEEENS5_IJNSA_ILi128EEENSA_ILi96EEESF_EEEaNS5_IJlSB_lEEEaSI_NS4_8TiledMMAINS4_8MMA_AtomIJNS4_4SM904GMMA26MMA_64x96x32_S32S8S8_SS_TNEEEENS4_6LayoutINS5_IJNSA_ILi2EEESB_SB_EEENS5_IJSB_NSA_ILi0EEESS_EEEEENS5_IJNS4_10UnderscoreESV_SV_EEEEENS4_13SM90_TMA_LOADENS4_14ComposedLayoutINS4_7SwizzleILi3ELi4ELi3EEENS4_18smem_ptr_flag_bitsILi8EEENSP_INS5_IJNSA_ILi8EEESF_EEENS5_IJSF_SB_EEEEEEEvNS4_8identityESY_S18_vS19_EENS_8epilogue10collective6detail29Sm90TmaWarpSpecializedAdapterINS1C_15DefaultEpilogueIaSI_SI_NS1B_6thread17LinearCombinationIaLi1EiiLNS1G_9ScaleType4KindE0ELNS_15FloatRoundStyleE2EaEENS1_15EpilogueDefaultEEEEEvvEEEEvNT_6ParamsE)
	.align		4
        /*000c*/ 	.word	index@(__assertfail)
	.align		4
        /*0010*/ 	.word	0x00000000
	.align		4
        /*0014*/ 	.word	0xfffffffe
	.align		4
        /*0018*/ 	.word	0x00000000
	.align		4
        /*001c*/ 	.word	0xfffffffd
	.align		4
        /*0020*/ 	.word	0x00000000
	.align		4
        /*0024*/ 	.word	0xfffffffc


//--------------------- .nv.constant4             --------------------------
	.section	.nv.constant4,"a",@progbits
	.align	8
	.align		8
.nv.constant4:
        /*0000*/ 	.dword	__assertfail
	.align		8
        /*0008*/ 	.dword	__unnamed_1
	.align		8
        /*0010*/ 	.dword	_ZN39_INTERNAL_fef19f96_4_k_cu_315fcf2c_40284cuda3std3__45__cpo5beginE
	.align		8
        /*0018*/ 	.dword	_ZN39_INTERNAL_fef19f96_4_k_cu_315fcf2c_40284cuda3std3__45__cpo3endE
	.align		8
        /*0020*/ 	.dword	_ZN39_INTERNAL_fef19f96_4_k_cu_315fcf2c_40284cuda3std3__45__cpo6cbeginE
	.align		8
        /*0028*/ 	.dword	_ZN39_INTERNAL_fef19f96_4_k_cu_315fcf2c_40284cuda3std3__45__cpo4cendE
	.align		8
        /*0030*/ 	.dword	_ZN39_INTERNAL_fef19f96_4_k_cu_315fcf2c_40284cuda3std3__441_GLOBAL__N__fef19f96_4_k_cu_315fcf2c_40286ignoreE
	.align		8
        /*0038*/ 	.dword	_ZN39_INTERNAL_fef19f96_4_k_cu_315fcf2c_40284cuda3std3__419piecewise_constructE
	.align		8
        /*0040*/ 	.dword	_ZN39_INTERNAL_fef19f96_4_k_cu_315fcf2c_40284cuda3std3__48in_placeE
	.align		8
        /*0048*/ 	.dword	_ZN39_INTERNAL_fef19f96_4_k_cu_315fcf2c_40284cuda3std6ranges3__45__cpo4swapE
	.align		8
        /*0050*/ 	.dword	_ZN39_INTERNAL_fef19f96_4_k_cu_315fcf2c_40284cuda3std6ranges3__45__cpo9iter_moveE
	.align		8
        /*0058*/ 	.dword	_ZN39_INTERNAL_fef19f96_4_k_cu_315fcf2c_40284cute7productE
	.align		8
        /*0060*/ 	.dword	_ZN39_INTERNAL_fef19f96_4_k_cu_315fcf2c_40284cute1_E
	.align		8
        /*0068*/ 	.dword	$str$22
	.align		8
        /*0070*/ 	.dword	$str$23


//--------------------- .text._ZN7cutlass13device_kernelINS_4gemm6kernel13GemmUniversalIN4cute5tupleIJiiiiEEENS1_10collective13CollectiveMmaINS1_34MainloopSm90TmaGmmaWarpSpecializedILi8ENS5_IJNS4_1CILi1EEESB_SB_EEENS1_35KernelTmaWarpSpecializedCooperativeEEENS5_IJNSA_ILi128EEENSA_ILi96EEESF_EEEaNS5_IJlSB_lEEEaSI_NS4_8TiledMMAINS4_8MMA_AtomIJNS4_4SM904GMMA26MMA_64x96x32_S32S8S8_SS_TNEEEENS4_6LayoutINS5_IJNSA_ILi2EEESB_SB_EEENS5_IJSB_NSA_ILi0EEESS_EEEEENS5_IJNS4_10UnderscoreESV_SV_EEEEENS4_13SM90_TMA_LOADENS4_14ComposedLayoutINS4_7SwizzleILi3ELi4ELi3EEENS4_18smem_ptr_flag_bitsILi8EEENSP_INS5_IJNSA_ILi8EEESF_EEENS5_IJSF_SB_EEEEEEEvNS4_8identityESY_S18_vS19_EENS_8epilogue10collective6detail29Sm90TmaWarpSpecializedAdapterINS1C_15DefaultEpilogueIaSI_SI_NS1B_6thread17LinearCombinationIaLi1EiiLNS1G_9ScaleType4KindE0ELNS_15FloatRoundStyleE2EaEENS1_15EpilogueDefaultEEEEEvvEEEEvNT_6ParamsE --------------------------
	.section	.text._ZN7cutlass13device_kernelINS_4gemm6kernel13GemmUniversalIN4cute5tupleIJiiiiEEENS1_10collective13CollectiveMmaINS1_34MainloopSm90TmaGmmaWarpSpecializedILi8ENS5_IJNS4_1CILi1EEESB_SB_EEENS1_35KernelTmaWarpSpecializedCooperativeEEENS5_IJNSA_ILi128EEENSA_ILi96EEESF_EEEaNS5_IJlSB_lEEEaSI_NS4_8TiledMMAINS4_8MMA_AtomIJNS4_4SM904GMMA26MMA_64x96x32_S32S8S8_SS_TNEEEENS4_6LayoutINS5_IJNSA_ILi2EEESB_SB_EEENS5_IJSB_NSA_ILi0EEESS_EEEEENS5_IJNS4_10UnderscoreESV_SV_EEEEENS4_13SM90_TMA_LOADENS4_14ComposedLayoutINS4_7SwizzleILi3ELi4ELi3EEENS4_18smem_ptr_flag_bitsILi8EEENSP_INS5_IJNSA_ILi8EEESF_EEENS5_IJSF_SB_EEEEEEEvNS4_8identityESY_S18_vS19_EENS_8epilogue10collective6detail29Sm90TmaWarpSpecializedAdapterINS1C_15DefaultEpilogueIaSI_SI_NS1B_6thread17LinearCombinationIaLi1EiiLNS1G_9ScaleType4KindE0ELNS_15FloatRoundStyleE2EaEENS1_15EpilogueDefaultEEEEEvvEEEEvNT_6ParamsE,"ax",@progbits
	.align	128
.text._ZN7cutlass13device_kernelINS_4gemm6kernel13GemmUniversalIN4cute5tupleIJiiiiEEENS1_10collective13CollectiveMmaINS1_34MainloopSm90TmaGmmaWarpSpecializedILi8ENS5_IJNS4_1CILi1EEESB_SB_EEENS1_35KernelTmaWarpSpecializedCooperativeEEENS5_IJNSA_ILi128EEENSA_ILi96EEESF_EEEaNS5_IJlSB_lEEEaSI_NS4_8TiledMMAINS4_8MMA_AtomIJNS4_4SM904GMMA26MMA_64x96x32_S32S8S8_SS_TNEEEENS4_6LayoutINS5_IJNSA_ILi2EEESB_SB_EEENS5_IJSB_NSA_ILi0EEESS_EEEEENS5_IJNS4_10UnderscoreESV_SV_EEEEENS4_13SM90_TMA_LOADENS4_14ComposedLayoutINS4_7SwizzleILi3ELi4ELi3EEENS4_18smem_ptr_flag_bitsILi8EEENSP_INS5_IJNSA_ILi8EEESF_EEENS5_IJSF_SB_EEEEEEEvNS4_8identityESY_S18_vS19_EENS_8epilogue10collective6detail29Sm90TmaWarpSpecializedAdapterINS1C_15DefaultEpilogueIaSI_SI_NS1B_6thread17LinearCombinationIaLi1EiiLNS1G_9ScaleType4KindE0ELNS_15FloatRoundStyleE2EaEENS1_15EpilogueDefaultEEEEEvvEEEEvNT_6ParamsE:
        .type           _ZN7cutlass13device_kernelINS_4gemm6kernel13GemmUniversalIN4cute5tupleIJiiiiEEENS1_10collective13CollectiveMmaINS1_34MainloopSm90TmaGmmaWarpSpecializedILi8ENS5_IJNS4_1CILi1EEESB_SB_EEENS1_35KernelTmaWarpSpecializedCooperativeEEENS5_IJNSA_ILi128EEENSA_ILi96EEESF_EEEaNS5_IJlSB_lEEEaSI_NS4_8TiledMMAINS4_8MMA_AtomIJNS4_4SM904GMMA26MMA_64x96x32_S32S8S8_SS_TNEEEENS4_6LayoutINS5_IJNSA_ILi2EEESB_SB_EEENS5_IJSB_NSA_ILi0EEESS_EEEEENS5_IJNS4_10UnderscoreESV_SV_EEEEENS4_13SM90_TMA_LOADENS4_14ComposedLayoutINS4_7SwizzleILi3ELi4ELi3EEENS4_18smem_ptr_flag_bitsILi8EEENSP_INS5_IJNSA_ILi8EEESF_EEENS5_IJSF_SB_EEEEEEEvNS4_8identityESY_S18_vS19_EENS_8epilogue10collective6detail29Sm90TmaWarpSpecializedAdapterINS1C_15DefaultEpilogueIaSI_SI_NS1B_6thread17LinearCombinationIaLi1EiiLNS1G_9ScaleType4KindE0ELNS_15FloatRoundStyleE2EaEENS1_15EpilogueDefaultEEEEEvvEEEEvNT_6ParamsE,@function
        .size           _ZN7cutlass13device_kernelINS_4gemm6kernel13GemmUniversalIN4cute5tupleIJiiiiEEENS1_10collective13CollectiveMmaINS1_34MainloopSm90TmaGmmaWarpSpecializedILi8ENS5_IJNS4_1CILi1EEESB_SB_EEENS1_35KernelTmaWarpSpecializedCooperativeEEENS5_IJNSA_ILi128EEENSA_ILi96EEESF_EEEaNS5_IJlSB_lEEEaSI_NS4_8TiledMMAINS4_8MMA_AtomIJNS4_4SM904GMMA26MMA_64x96x32_S32S8S8_SS_TNEEEENS4_6LayoutINS5_IJNSA_ILi2EEESB_SB_EEENS5_IJSB_NSA_ILi0EEESS_EEEEENS5_IJNS4_10UnderscoreESV_SV_EEEEENS4_13SM90_TMA_LOADENS4_14ComposedLayoutINS4_7SwizzleILi3ELi4ELi3EEENS4_18smem_ptr_flag_bitsILi8EEENSP_INS5_IJNSA_ILi8EEESF_EEENS5_IJSF_SB_EEEEEEEvNS4_8identityESY_S18_vS19_EENS_8epilogue10collective6detail29Sm90TmaWarpSpecializedAdapterINS1C_15DefaultEpilogueIaSI_SI_NS1B_6thread17LinearCombinationIaLi1EiiLNS1G_9ScaleType4KindE0ELNS_15FloatRoundStyleE2EaEENS1_15EpilogueDefaultEEEEEvvEEEEvNT_6ParamsE,(.L_x_175 - _ZN7cutlass13device_kernelINS_4gemm6kernel13GemmUniversalIN4cute5tupleIJiiiiEEENS1_10collective13CollectiveMmaINS1_34MainloopSm90TmaGmmaWarpSpecializedILi8ENS5_IJNS4_1CILi1EEESB_SB_EEENS1_35KernelTmaWarpSpecializedCooperativeEEENS5_IJNSA_ILi128EEENSA_ILi96EEESF_EEEaNS5_IJlSB_lEEEaSI_NS4_8TiledMMAINS4_8MMA_AtomIJNS4_4SM904GMMA26MMA_64x96x32_S32S8S8_SS_TNEEEENS4_6LayoutINS5_IJNSA_ILi2EEESB_SB_EEENS5_IJSB_NSA_ILi0EEESS_EEEEENS5_IJNS4_10UnderscoreESV_SV_EEEEENS4_13SM90_TMA_LOADENS4_14ComposedLayoutINS4_7SwizzleILi3ELi4ELi3EEENS4_18smem_ptr_flag_bitsILi8EEENSP_INS5_IJNSA_ILi8EEESF_EEENS5_IJSF_SB_EEEEEEEvNS4_8identityESY_S18_vS19_EENS_8epilogue10collective6detail29Sm90TmaWarpSpecializedAdapterINS1C_15DefaultEpilogueIaSI_SI_NS1B_6thread17LinearCombinationIaLi1EiiLNS1G_9ScaleType4KindE0ELNS_15FloatRoundStyleE2EaEENS1_15EpilogueDefaultEEEEEvvEEEEvNT_6ParamsE)
        .other          _ZN7cutlass13device_kernelINS_4gemm6kernel13GemmUniversalIN4cute5tupleIJiiiiEEENS1_10collective13CollectiveMmaINS1_34MainloopSm90TmaGmmaWarpSpecializedILi8ENS5_IJNS4_1CILi1EEESB_SB_EEENS1_35KernelTmaWarpSpecializedCooperativeEEENS5_IJNSA_ILi128EEENSA_ILi96EEESF_EEEaNS5_IJlSB_lEEEaSI_NS4_8TiledMMAINS4_8MMA_AtomIJNS4_4SM904GMMA26MMA_64x96x32_S32S8S8_SS_TNEEEENS4_6LayoutINS5_IJNSA_ILi2EEESB_SB_EEENS5_IJSB_NSA_ILi0EEESS_EEEEENS5_IJNS4_10UnderscoreESV_SV_EEEEENS4_13SM90_TMA_LOADENS4_14ComposedLayoutINS4_7SwizzleILi3ELi4ELi3EEENS4_18smem_ptr_flag_bitsILi8EEENSP_INS5_IJNSA_ILi8EEESF_EEENS5_IJSF_SB_EEEEEEEvNS4_8identityESY_S18_vS19_EENS_8epilogue10collective6detail29Sm90TmaWarpSpecializedAdapterINS1C_15DefaultEpilogueIaSI_SI_NS1B_6thread17LinearCombinationIaLi1EiiLNS1G_9ScaleType4KindE0ELNS_15FloatRoundStyleE2EaEENS1_15EpilogueDefaultEEEEEvvEEEEvNT_6ParamsE,@"STO_CUDA_ENTRY STV_DEFAULT"
_ZN7cutlass13device_kernelINS_4gemm6kernel13GemmUniversalIN4cute5tupleIJiiiiEEENS1_10collective13CollectiveMmaINS1_34MainloopSm90TmaGmmaWarpSpecializedILi8ENS5_IJNS4_1CILi1EEESB_SB_EEENS1_35KernelTmaWarpSpecializedCooperativeEEENS5_IJNSA_ILi128EEENSA_ILi96EEESF_EEEaNS5_IJlSB_lEEEaSI_NS4_8TiledMMAINS4_8MMA_AtomIJNS4_4SM904GMMA26MMA_64x96x32_S32S8S8_SS_TNEEEENS4_6LayoutINS5_IJNSA_ILi2EEESB_SB_EEENS5_IJSB_NSA_ILi0EEESS_EEEEENS5_IJNS4_10UnderscoreESV_SV_EEEEENS4_13SM90_TMA_LOADENS4_14ComposedLayoutINS4_7SwizzleILi3ELi4ELi3EEENS4_18smem_ptr_flag_bitsILi8EEENSP_INS5_IJNSA_ILi8EEESF_EEENS5_IJSF_SB_EEEEEEEvNS4_8identityESY_S18_vS19_EENS_8epilogue10collective6detail29Sm90TmaWarpSpecializedAdapterINS1C_15DefaultEpilogueIaSI_SI_NS1B_6thread17LinearCombinationIaLi1EiiLNS1G_9ScaleType4KindE0ELNS_15FloatRoundStyleE2EaEENS1_15EpilogueDefaultEEEEEvvEEEEvNT_6ParamsE:
[----:B------:R-:W0:Y:S01]  /*0000*/  LDC R1, c[0x0][0x28] ;  /* 0x00000a00ff017b82 */ /* 0x000e220000000800 */
[----:B------:R-:W1:Y:S01]  /*0010*/  S2R R4, SR_TID.X ;  /* 0x0000000000047919 */ /* 0x000e620000002100 */
[----:B------:R-:W-:Y:S01]  /*0020*/  ELECT P0, URZ, PT ;  /* 0x00000000003f782f */ /* 0x000fe20003800000 */
[----:B------:R-:W-:Y:S01]  /*0030*/  BSSY B0, `(.L_x_0) ;  /* 0x000000f000007945 */ /* 0x000fe20003800000 */
[--C-:B-1----:R-:W-:Y:S02]  /*0040*/  SHF.R.U32.HI R0, RZ, 0x5, R4.reuse ;  /* 0x00000005ff007819 */ /* 0x102fe40000011604 */
[----:B------:R-:W-:-:S03]  /*0050*/  SHF.R.U32.HI R14, RZ, 0x7, R4 ;  /* 0x00000007ff0e7819 */ /* 0x000fc60000011604 */
[----:B------:R-:W1:Y:S04]  /*0060*/  SHFL.IDX PT, R5, R0, RZ, 0x1f ;  /* 0x00001fff00057589 */ /* 0x000e6800000e0000 */
[----:B------:R2:W3:Y:S01]  /*0070*/  SHFL.IDX PT, R10, R14, RZ, 0x1f ;  /* 0x00001fff0e0a7589 */ /* 0x0004e200000e0000 */
[----:B-1----:R-:W-:-:S13]  /*0080*/  ISETP.NE.OR P0, PT, R5, RZ, !P0 ;  /* 0x000000ff0500720c */ /* 0x002fda0004705670 */
[----:B0-23--:R-:W-:Y:S05]  /*0090*/  @P0 BRA `(.L_x_1) ;  /* 0x0000000000200947 */ /* 0x00dfea0003800000 */
[----:B------:R-:W-:Y:S02]  /*00a0*/  ULDC.64 UR4, c[0x0][0x198] ;  /* 0x0000660000047ab9 */ /* 0x000fe40000000a00 */
[----:B------:R-:W-:Y:S02]  /*00b0*/  UIADD3 UR6, UP0, UR4, 0xf0, URZ ;  /* 0x000000f004067890 */ /* 0x000fe4000ff1e03f */
[----:B------:R-:W-:Y:S02]  /*00c0*/  UIADD3 UR4, UP1, UR4, 0x1f0, URZ ;  /* 0x000001f004047890 */ /* 0x000fe4000ff3e03f */
[----:B------:R-:W-:Y:S02]  /*00d0*/  UIADD3.X UR7, URZ, UR5, URZ, UP0, !UPT ;  /* 0x000000053f077290 */ /* 0x000fe400087fe43f */
[----:B------:R-:W-:-:S07]  /*00e0*/  UIADD3.X UR5, URZ, UR5, URZ, UP1, !UPT ;  /* 0x000000053f057290 */ /* 0x000fce0008ffe43f */
[----:B------:R0:W-:Y:S02]  /*00f0*/  UTMACCTL.PF [UR6] ;  /* 0x00000000060079b9 */ /* 0x0001e40008040000 */
[----:B------:R0:W-:Y:S02]  /*0100*/  UTMACCTL.PF [UR4] ;  /* 0x00000000040079b9 */ /* 0x0001e40008040000 */
[----:B0-----:R-:W-:Y:S01]  /*0110*/  NOP ;  /* 0x0000000000007918 */ /* 0x001fe20000000000 */
.L_x_1:
[----:B------:R-:W-:Y:S05]  /*0120*/  BSYNC B0 ;  /* 0x0000000000007941 */ /* 0x000fea0003800000 */
.L_x_0:
[----:B------:R-:W0:Y:S02]  /*0130*/  SHFL.IDX PT, R2, R0, RZ, 0x1f ;  /* 0x00001fff00027589 */ /* 0x000e2400000e0000 */
[----:B0-----:R-:W-:-:S13]  /*0140*/  ISETP.NE.AND P0, PT, R2, RZ, PT ;  /* 0x000000ff0200720c */ /* 0x001fda0003f05270 */
[----:B------:R-:W-:Y:S05]  /*0150*/  @P0 BRA `(.L_x_2) ;  /* 0x0000000000840947 */ /* 0x000fea0003800000 */
[----:B------:R-:W-:Y:S01]  /*0160*/  ELECT P0, URZ, PT ;  /* 0x00000000003f782f */ /* 0x000fe20003800000 */
[----:B------:R-:W-:-:S12]  /*0170*/  BSSY B0, `(.L_x_2) ;  /* 0x000001f000007945 */ /* 0x000fd80003800000 */
[----:B------:R-:W-:Y:S05]  /*0180*/  @!P0 BRA `(.L_x_3) ;  /* 0x0000000000748947 */ /* 0x000fea0003800000 */
[----:B------:R-:W0:Y:S01]  /*0190*/  S2UR UR8, SR_CgaCtaId ;  /* 0x00000000000879c3 */ /* 0x000e220000008800 */
[----:B------:R-:W-:Y:S01]  /*01a0*/  UMOV UR4, 0x400 ;  /* 0x0000040000047882 */ /* 0x000fe20000000000 */
[----:B------:R-:W-:Y:S01]  /*01b0*/  UMOV UR5, 0x1 ;  /* 0x0000000100057882 */ /* 0x000fe20000000000 */
[----:B------:R-:W-:Y:S02]  /*01c0*/  UMOV UR6, 0x100 ;  /* 0x0000010000067882 */ /* 0x000fe40000000000 */
[----:B------:R-:W-:-:S04]  /*01d0*/  UIADD3 UR6, -UR6, 0x100000, URZ ;  /* 0x0010000006067890 */ /* 0x000fc8000fffe13f */
[----:B------:R-:W-:Y:S02]  /*01e0*/  USHF.L.U32 UR7, UR6, 0xb, URZ ;  /* 0x0000000b06077899 */ /* 0x000fe4000800063f */
[----:B------:R-:W-:Y:S02]  /*01f0*/  USHF.L.U32 UR6, UR6, 0x1, URZ ;  /* 0x0000000106067899 */ /* 0x000fe4000800063f */
[----:B0-----:R-:W-:Y:S02]  /*0200*/  ULEA UR8, UR8, UR4, 0x18 ;  /* 0x0000000408087291 */ /* 0x001fe4000f8ec03f */
[----:B------:R-:W-:-:S04]  /*0210*/  UIADD3 UR4, -UR5, 0x100000, URZ ;  /* 0x0010000005047890 */ /* 0x000fc8000fffe13f */
[----:B------:R-:W-:Y:S02]  /*0220*/  USHF.L.U32 UR5, UR4, 0xb, URZ ;  /* 0x0000000b04057899 */ /* 0x000fe4000800063f */
[----:B------:R-:W-:Y:S01]  /*0230*/  USHF.L.U32 UR4, UR4, 0x1, URZ ;  /* 0x0000000104047899 */ /* 0x000fe2000800063f */
[----:B------:R-:W0:Y:S11]  /*0240*/  FENCE.VIEW.ASYNC.S ;  /* 0x00000000000073c6 */ /* 0x000e360000000000 */
[----:B0-----:R0:W1:Y:S01]  /*0250*/  SYNCS.EXCH.64 URZ, [UR8], UR4 ;  /* 0x00000004083f75b2 */ /* 0x0010620008000100 */
[----:B------:R0:W2:Y:S01]  /*0260*/  SYNCS.EXCH.64 URZ, [UR8+0x40], UR6 ;  /* 0x00004006083f75b2 */ /* 0x0000a20008000100 */
[----:B------:R0:W3:Y:S01]  /*0270*/  SYNCS.EXCH.64 URZ, [UR8+0x8], UR4 ;  /* 0x00000804083f75b2 */ /* 0x0000e20008000100 */
[----:B------:R0:W4:Y:S01]  /*0280*/  SYNCS.EXCH.64 URZ, [UR8+0x48], UR6 ;  /* 0x00004806083f75b2 */ /* 0x0001220008000100 */
[----:B------:R0:W0:Y:S01]  /*0290*/  SYNCS.EXCH.64 URZ, [UR8+0x10], UR4 ;  /* 0x00001004083f75b2 */ /* 0x0000220008000100 */
        /* <DEDUP_REMOVED lines=11> */
[----:B------:R-:W-:Y:S01]  /*0350*/  NOP ;  /* 0x0000000000007918 */ /* 0x000fe20000000000 */
.L_x_3:
[----:B0-----:R-:W-:Y:S05]  /*0360*/  BSYNC B0 ;  /* 0x0000000000007941 */ /* 0x001fea0003800000 */
.L_x_2:
[----:B------:R-:W0:Y:S01]  /*0370*/  SHFL.IDX PT, R0, R0, RZ, 0x1f ;  /* 0x00001fff00007589 */ /* 0x000e2200000e0000 */
[----:B------:R-:W-:Y:S01]  /*0380*/  ELECT P0, URZ, PT ;  /* 0x00000000003f782f */ /* 0x000fe20003800000 */
[----:B------:R-:W5:Y:S01]  /*0390*/  LDC R2, c[0x0][0x65c] ;  /* 0x00019700ff027b82 */ /* 0x000f620000000800 */
[----:B------:R-:W-:Y:S01]  /*03a0*/  UMOV UR4, 0x20 ;  /* 0x0000002000047882 */ /* 0x000fe20000000000 */
[----:B------:R-:W1:Y:S01]  /*03b0*/  S2R R3, SR_CTAID.Y ;  /* 0x0000000000037919 */ /* 0x000e620000002600 */
[----:B------:R-:W-:Y:S01]  /*03c0*/  NOP ;  /* 0x0000000000007918 */ /* 0x000fe20000000000 */
[----:B------:R-:W-:Y:S01]  /*03d0*/  ISETP.NE.AND P2, PT, R10, RZ, PT ;  /* 0x000000ff0a00720c */ /* 0x000fe20003f45270 */
[----:B------:R-:W-:Y:S01]  /*03e0*/  NOP ;  /* 0x0000000000007918 */ /* 0x000fe20000000000 */
[----:B------:R-:W2:Y:S01]  /*03f0*/  S2R R6, SR_CTAID.X ;  /* 0x0000000000067919 */ /* 0x000ea20000002500 */
[----:B------:R-:W-:Y:S01]  /*0400*/  IMAD.MOV.U32 R7, RZ, RZ, RZ ;  /* 0x000000ffff077224 */ /* 0x000fe200078e00ff */
[----:B0-----:R-:W-:-:S02]  /*0410*/  ISETP.NE.OR P0, PT, R0, RZ, !P0 ;  /* 0x000000ff0000720c */ /* 0x001fc40004705670 */
[----:B-----5:R-:W-:-:S04]  /*0420*/  ISETP.NE.AND P3, PT, R2, 0x1, PT ;  /* 0x000000010200780c */ /* 0x020fc80003f65270 */
[----:B------:R-:W-:Y:S02]  /*0430*/  P2R R0, PR, RZ, 0x8 ;  /* 0x00000008ff007803 */ /* 0x000fe40000000000 */
[----:B------:R-:W-:-:S04]  /*0440*/  SHF.R.S32.HI R0, RZ, 0x1f, R5 ;  /* 0x0000001fff007819 */ /* 0x000fc80000011405 */
[----:B------:R-:W-:Y:S01]  /*0450*/  LEA.HI R0, R0, R5, RZ, 0x2 ;  /* 0x0000000500007211 */ /* 0x000fe200078f10ff */
[----:B------:R-:W-:Y:S01]  /*0460*/  VOTEU.ALL UP0, P0 ;  /* 0x00000000003f7886 */ /* 0x000fe20000000000 */
[----:B------:R-:W-:Y:S01]  /*0470*/  VOTEU.ALL UP1, P0 ;  /* 0x00000000003f7886 */ /* 0x000fe20000020000 */
[----:B------:R-:W2:Y:S01]  /*0480*/  @P3 LDC R17, c[0x0][0x10] ;  /* 0x00000400ff113b82 */ /* 0x000ea20000000800 */
[----:B------:R-:W-:Y:S01]  /*0490*/  LOP3.LUT R0, R0, 0xfffffffc, RZ, 0xc0, !PT ;  /* 0xfffffffc00007812 */ /* 0x000fe200078ec0ff */
[----:B-1----:R-:W-:Y:S01]  /*04a0*/  @P3 IMAD.MOV.U32 R8, RZ, RZ, R3 ;  /* 0x000000ffff083224 */ /* 0x002fe200078e0003 */
[----:B------:R-:W-:Y:S01]  /*04b0*/  @!UP0 UMOV UR6, 0x400 ;  /* 0x0000040000068882 */ /* 0x000fe20000000000 */
[----:B------:R-:W-:-:S04]  /*04c0*/  @!UP0 UIADD3 UR4, -UR4, 0x100000, URZ ;  /* 0x0010000004048890 */ /* 0x000fc8000fffe13f */
[----:B------:R-:W-:Y:S02]  /*04d0*/  @!UP0 USHF.L.U32 UR5, UR4, 0xb, URZ ;  /* 0x0000000b04058899 */ /* 0x000fe4000800063f */
[----:B------:R-:W-:Y:S01]  /*04e0*/  @!UP0 USHF.L.U32 UR4, UR4, 0x1, URZ ;  /* 0x0000000104048899 */ /* 0x000fe2000800063f */
[----:B------:R-:W-:Y:S02]  /*04f0*/  @P3 IMAD.MOV.U32 R9, RZ, RZ, RZ ;  /* 0x000000ffff093224 */ /* 0x000fe400078e00ff */
[----:B------:R-:W-:Y:S01]  /*0500*/  IMAD.IADD R0, R5, 0x1, -R0 ;  /* 0x0000000105007824 */ /* 0x000fe200078e0a00 */
[----:B------:R-:W0:Y:S01]  /*0510*/  @!UP0 S2UR UR7, SR_CgaCtaId ;  /* 0x00000000000789c3 */ /* 0x000e220000008800 */
[----:B------:R-:W-:-:S03]  /*0520*/  @P3 IMAD.MOV.U32 R5, RZ, RZ, RZ ;  /* 0x000000ffff053224 */ /* 0x000fc600078e00ff */
[----:B------:R-:W-:-:S04]  /*0530*/  ISETP.NE.AND P1, PT, R0, 0x3, PT ;  /* 0x000000030000780c */ /* 0x000fc80003f25270 */
[----:B------:R-:W1:Y:S01]  /*0540*/  @!P3 LDC R11, c[0x0][0xc] ;  /* 0x00000300ff0bbb82 */ /* 0x000e620000000800 */
[----:B--2---:R-:W-:-:S04]  /*0550*/  @P3 IMAD.WIDE.U32 R16, R6, R17, R8 ;  /* 0x0000001106103225 */ /* 0x004fc800078e0008 */
[----:B------:R-:W-:Y:S01]  /*0560*/  @P3 IMAD.IADD R17, R17, 0x1, R5 ;  /* 0x0000000111113824 */ /* 0x000fe200078e0205 */
[----:B------:R-:W-:Y:S01]  /*0570*/  LOP3.LUT R5, R4, 0x7f, RZ, 0xc0, !PT ;  /* 0x0000007f04057812 */ /* 0x000fe200078ec0ff */
[----:B0-----:R-:W-:Y:S01]  /*0580*/  @!UP0 ULEA UR8, UR7, UR6, 0x18 ;  /* 0x0000000607088291 */ /* 0x001fe2000f8ec03f */
[----:B------:R-:W-:Y:S02]  /*0590*/  VOTEU.ALL UP0, P0 ;  /* 0x00000000003f7886 */ /* 0x000fe40000000000 */
[----:B------:R-:W-:Y:S01]  /*05a0*/  ULDC UR6, c[0x0][0xc] ;  /* 0x0000030000067ab9 */ /* 0x000fe20000000800 */
[----:B------:R-:W-:Y:S01]  /*05b0*/  ISETP.EQ.OR P0, PT, R0, RZ, !P1 ;  /* 0x000000ff0000720c */ /* 0x000fe20004f02670 */
[----:B------:R-:W-:-:S03]  /*05c0*/  ULDC UR7, c[0x0][0x10] ;  /* 0x0000040000077ab9 */ /* 0x000fc60000000800 */
[C---:B------:R-:W-:Y:S01]  /*05d0*/  ISETP.EQ.AND P0, PT, R10.reuse, RZ, P0 ;  /* 0x000000ff0a00720c */ /* 0x040fe20000702270 */
[----:B------:R-:W-:Y:S02]  /*05e0*/  VIADD R10, R10, 0xffffffff ;  /* 0xffffffff0a0a7836 */ /* 0x000fe40000000000 */
[----:B-1----:R-:W-:Y:S01]  /*05f0*/  @!P3 IMAD.WIDE.U32 R8, R11, R3, R6 ;  /* 0x000000030b08b225 */ /* 0x002fe200078e0006 */
[----:B------:R-:W0:Y:S02]  /*0600*/  FENCE.VIEW.ASYNC.S ;  /* 0x00000000000073c6 */ /* 0x000e240000000000 */
[----:B0-----:R-:W3:Y:S01]  /*0610*/  @!UP0 SYNCS.EXCH.64 URZ, [UR8+0x90], UR4 ;  /* 0x00009004083f85b2 */ /* 0x001ee20008000100 */
[----:B------:R-:W-:Y:S02]  /*0620*/  SEL R18, RZ, 0x1, !P0 ;  /* 0x00000001ff127807 */ /* 0x000fe40004000000 */
[----:B------:R-:W-:Y:S01]  /*0630*/  ISETP.GE.U32.AND P1, PT, R10, 0x2, PT ;  /* 0x000000020a00780c */ /* 0x000fe20003f26070 */
[----:B------:R-:W-:-:S02]  /*0640*/  @!P3 IMAD.MOV.U32 R16, RZ, RZ, R8 ;  /* 0x000000ffff10b224 */ /* 0x000fc400078e0008 */
[----:B------:R-:W-:Y:S01]  /*0650*/  @!P3 IMAD.MOV.U32 R17, RZ, RZ, R9 ;  /* 0x000000ffff11b224 */ /* 0x000fe200078e0009 */
[----:B------:R-:W-:Y:S01]  /*0660*/  SEL R18, R18, 0x2, P1 ;  /* 0x0000000212127807 */ /* 0x000fe20000800000 */
[----:B------:R0:W3:Y:S01]  /*0670*/  @!UP1 SYNCS.EXCH.64 URZ, [UR8+0x98], UR4 ;  /* 0x00009804083f95b2 */ /* 0x0000e20008000100 */
[----:B------:R-:W-:Y:S01]  /*0680*/  NOP ;  /* 0x0000000000007918 */ /* 0x000fe20000000000 */
[----:B0-----:R-:W-:-:S03]  /*0690*/  UIMAD.WIDE.U32 UR4, UR6, UR7, URZ ;  /* 0x00000007060472a5 */ /* 0x001fc6000f8e003f */
[----:B------:R-:W-:Y:S02]  /*06a0*/  ULDC UR6, c[0x0][0x14] ;  /* 0x0000050000067ab9 */ /* 0x000fe40000000800 */
[----:B------:R-:W-:Y:S02]  /*06b0*/  UIMAD.WIDE.U32 UR36, UR4, UR6, URZ ;  /* 0x00000006042472a5 */ /* 0x000fe4000f8e003f */
[----:B------:R-:W-:-:S04]  /*06c0*/  UIMAD UR42, UR5, UR6, URZ ;  /* 0x00000006052a72a4 */ /* 0x000fc8000f8e023f */
[----:B------:R-:W-:Y:S01]  /*06d0*/  UIADD3 UR42, UR37, UR42, URZ ;  /* 0x0000002a252a7290 */ /* 0x000fe2000fffe03f */
[----:B---34-:R-:W-:Y:S06]  /*06e0*/  BAR.SYNC.DEFER_BLOCKING 0x0 ;  /* 0x0000000000007b1d */ /* 0x018fec0000010000 */
[----:B------:R-:W-:Y:S05]  /*06f0*/  @!P2 BRA `(.L_x_4) ;  /* 0x000000440024a947 */ /* 0x000fea0003800000 */
[----:B------:R-:W-:-:S13]  /*0700*/  ISETP.GT.U32.AND P0, PT, R10, 0x1, PT ;  /* 0x000000010a00780c */ /* 0x000fda0003f04070 */
[----:B------:R-:W-:Y:S05]  /*0710*/  @P0 EXIT ;  /* 0x000000000000094d */ /* 0x000fea0003800000 */
[----:B------:R-:W-:Y:S01]  /*0720*/  ULDC.64 UR4, c[0x0][0x650] ;  /* 0x0001940000047ab9 */ /* 0x000fe20000000a00 */
[----:B------:R-:W-:Y:S01]  /*0730*/  PRMT R0, RZ, 0x7610, R0 ;  /* 0x00007610ff007816 */ /* 0x000fe20000000000 */
[----:B------:R-:W-:Y:S01]  /*0740*/  IMAD.MOV.U32 R83, RZ, RZ, -0x1 ;  /* 0xffffffffff537424 */ /* 0x000fe200078e00ff */
[----:B------:R-:W-:Y:S01]  /*0750*/  ISETP.GE.U32.AND P0, PT, R16, UR4, PT ;  /* 0x0000000410007c0c */ /* 0x000fe2000bf06070 */
[----:B------:R-:W-:Y:S02]  /*0760*/  IMAD.MOV.U32 R82, RZ, RZ, -0x1 ;  /* 0xffffffffff527424 */ /* 0x000fe400078e00ff */
[----:B------:R-:W-:Y:S01]  /*0770*/  IMAD.MOV.U32 R81, RZ, RZ, -0x1 ;  /* 0xffffffffff517424 */ /* 0x000fe200078e00ff */
[----:B------:R-:W-:-:S13]  /*0780*/  ISETP.GE.U32.AND.EX P0, PT, R17, UR5, PT, P0 ;  /* 0x0000000511007c0c */ /* 0x000fda000bf06100 */
[----:B------:R-:W-:Y:S05]  /*0790*/  @P0 BRA `(.L_x_5) ;  /* 0x0000000400540947 */ /* 0x000fea0003800000 */
[----:B------:R-:W0:Y:S01]  /*07a0*/  LDC.64 R20, c[0x0][0x628] ;  /* 0x00018a00ff147b82 */ /* 0x000e220000000a00 */
[----:B------:R-:W-:Y:S02]  /*07b0*/  IMAD.MOV.U32 R8, RZ, RZ, R16 ;  /* 0x000000ffff087224 */ /* 0x000fe400078e0010 */
[----:B------:R-:W-:-:S05]  /*07c0*/  IMAD.MOV.U32 R9, RZ, RZ, R17 ;  /* 0x000000ffff097224 */ /* 0x000fca00078e0011 */
[----:B------:R-:W1:Y:S08]  /*07d0*/  LDC R0, c[0x0][0x630] ;  /* 0x00018c00ff007b82 */ /* 0x000e700000000800 */
[----:B------:R-:W2:Y:S01]  /*07e0*/  LDC.64 R22, c[0x0][0x620] ;  /* 0x00018800ff167b82 */ /* 0x000ea20000000a00 */
[----:B0-----:R-:W-:-:S04]  /*07f0*/  ISETP.NE.U32.AND P0, PT, R20, RZ, PT ;  /* 0x000000ff1400720c */ /* 0x001fc80003f05070 */
[----:B------:R-:W-:-:S13]  /*0800*/  ISETP.NE.AND.EX P0, PT, R21, RZ, PT, P0 ;  /* 0x000000ff1500720c */ /* 0x000fda0003f05300 */
[----:B-12---:R-:W-:Y:S05]  /*0810*/  @!P0 BRA `(.L_x_6) ;  /* 0x0000000000288947 */ /* 0x006fea0003800000 */
[----:B------:R-:W0:Y:S02]  /*0820*/  LDC R13, c[0x0][0x634] ;  /* 0x00018d00ff0d7b82 */ /* 0x000e240000000800 */
[----:B0-----:R-:W-:-:S05]  /*0830*/  IADD3 R13, P0, R16, R13, RZ ;  /* 0x0000000d100d7210 */ /* 0x001fca0007f1e0ff */
[----:B------:R-:W-:-:S04]  /*0840*/  IMAD.X R15, RZ, RZ, R17, P0 ;  /* 0x000000ffff0f7224 */ /* 0x000fc800000e0611 */
[----:B------:R-:W-:-:S04]  /*0850*/  IMAD.WIDE.U32 R8, R15, R20, RZ ;  /* 0x000000140f087225 */ /* 0x000fc800078e00ff */
[----:B------:R-:W-:-:S04]  /*0860*/  IMAD.WIDE.U32 R10, P0, R13, R21, R8 ;  /* 0x000000150d0a7225 */ /* 0x000fc80007800008 */
[----:B------:R-:W-:-:S04]  /*0870*/  IMAD.WIDE.U32 R8, R13, R20, RZ ;  /* 0x000000140d087225 */ /* 0x000fc800078e00ff */
[----:B------:R-:W-:Y:S01]  /*0880*/  IMAD.X R13, RZ, RZ, RZ, P0 ;  /* 0x000000ffff0d7224 */ /* 0x000fe200000e06ff */
[----:B------:R-:W-:Y:S01]  /*0890*/  IADD3 RZ, P0, R9, R10, RZ ;  /* 0x0000000a09ff7210 */ /* 0x000fe20007f1e0ff */
[----:B------:R-:W-:-:S04]  /*08a0*/  IMAD.MOV.U32 R12, RZ, RZ, R11 ;  /* 0x000000ffff0c7224 */ /* 0x000fc800078e000b */
[----:B------:R-:W-:-:S08]  /*08b0*/  IMAD.WIDE.U32.X R8, R15, R21, R12, P0 ;  /* 0x000000150f087225 */ /* 0x000fd000000e040c */
.L_x_6:
[-CC-:B------:R-:W-:Y:S01]  /*08c0*/  SHF.R.U64 R81, R8, R0.reuse, R9.reuse ;  /* 0x0000000008517219 */ /* 0x180fe20000001209 */
[----:B------:R-:W0:Y:S01]  /*08d0*/  LDC R12, c[0x0][0x618] ;  /* 0x00018600ff0c7b82 */ /* 0x000e220000000800 */
[----:B------:R-:W-:Y:S01]  /*08e0*/  SHF.R.U32.HI R7, RZ, R0, R9 ;  /* 0x00000000ff077219 */ /* 0x000fe20000011609 */
[----:B------:R-:W-:Y:S01]  /*08f0*/  ULDC UR4, c[0x0][0x150] ;  /* 0x0000540000047ab9 */ /* 0x000fe20000000800 */
[----:B------:R-:W-:Y:S02]  /*0900*/  IADD3 R11, P0, RZ, -R81, RZ ;  /* 0x80000051ff0b7210 */ /* 0x000fe40007f1e0ff */
[----:B------:R-:W-:-:S03]  /*0910*/  I2FP.F32.U32 R0, R6 ;  /* 0x0000000600007245 */ /* 0x000fc60000201000 */
[----:B------:R-:W1:Y:S01]  /*0920*/  LDC.64 R30, c[0x0][0x640] ;  /* 0x00019000ff1e7b82 */ /* 0x000e620000000a00 */
[----:B------:R-:W-:Y:S02]  /*0930*/  IMAD.X R13, RZ, RZ, ~R7, P0 ;  /* 0x000000ffff0d7224 */ /* 0x000fe400000e0e07 */
[----:B------:R-:W-:Y:S01]  /*0940*/  FMUL R0, R0, UR4 ;  /* 0x0000000400007c20 */ /* 0x000fe20008400000 */
[----:B------:R-:W-:Y:S01]  /*0950*/  IMAD.WIDE.U32 R8, R11, R22, R16 ;  /* 0x000000160b087225 */ /* 0x000fe200078e0010 */
[----:B------:R-:W-:-:S03]  /*0960*/  ULDC UR4, c[0x0][0x154] ;  /* 0x0000550000047ab9 */ /* 0x000fc60000000800 */
[----:B------:R-:W-:Y:S01]  /*0970*/  IMAD R10, R13, R22, RZ ;  /* 0x000000160d0a7224 */ /* 0x000fe200078e02ff */
[----:B------:R-:W2:Y:S01]  /*0980*/  LDC R7, c[0x0][0x144] ;  /* 0x00005100ff077b82 */ /* 0x000ea20000000800 */
[----:B------:R-:W3:Y:S02]  /*0990*/  F2I.U32.TRUNC.NTZ R0, R0 ;  /* 0x0000000000007305 */ /* 0x000ee4000020f000 */
[----:B------:R-:W-:-:S04]  /*09a0*/  IMAD R11, R11, R23, R10 ;  /* 0x000000170b0b7224 */ /* 0x000fc800078e020a */
[----:B------:R-:W-:Y:S01]  /*09b0*/  IMAD.IADD R9, R9, 0x1, R11 ;  /* 0x0000000109097824 */ /* 0x000fe200078e020b */
[----:B------:R-:W4:Y:S01]  /*09c0*/  LDC R24, c[0x0][0x608] ;  /* 0x00018200ff187b82 */ /* 0x000f220000000800 */
[----:B------:R-:W-:-:S03]  /*09d0*/  IMAD.MOV.U32 R11, RZ, RZ, -0x1 ;  /* 0xffffffffff0b7424 */ /* 0x000fc600078e00ff */
[-CC-:B0-----:R-:W-:Y:S02]  /*09e0*/  SHF.R.U64 R22, R8, R12.reuse, R9.reuse ;  /* 0x0000000c08167219 */ /* 0x181fe40000001209 */
[----:B------:R-:W-:Y:S02]  /*09f0*/  I2FP.F32.U32 R8, R3 ;  /* 0x0000000300087245 */ /* 0x000fe40000201000 */
[----:B------:R-:W0:Y:S01]  /*0a00*/  LDC R28, c[0x0][0x658] ;  /* 0x00019600ff1c7b82 */ /* 0x000e220000000800 */
[----:B-1----:R-:W-:Y:S01]  /*0a10*/  ISETP.NE.U32.AND P0, PT, R30, RZ, PT ;  /* 0x000000ff1e00720c */ /* 0x002fe20003f05070 */
[----:B---3--:R-:W-:Y:S02]  /*0a20*/  IMAD.MOV R10, RZ, RZ, -R0 ;  /* 0x000000ffff0a7224 */ /* 0x008fe400078e0a00 */
[----:B------:R-:W-:Y:S01]  /*0a30*/  FMUL R8, R8, UR4 ;  /* 0x0000000408087c20 */ /* 0x000fe20008400000 */
[----:B------:R-:W-:Y:S02]  /*0a40*/  SHF.R.U32.HI R9, RZ, R12, R9 ;  /* 0x0000000cff097219 */ /* 0x000fe40000011609 */
[----:B------:R-:W-:Y:S01]  /*0a50*/  ISETP.NE.AND.EX P0, PT, R31, RZ, PT, P0 ;  /* 0x000000ff1f00720c */ /* 0x000fe20003f05300 */
[----:B------:R1:W3:Y:S01]  /*0a60*/  F2I.U32.TRUNC.NTZ R15, R8 ;  /* 0x00000008000f7305 */ /* 0x0002e2000020f000 */
[----:B------:R-:W1:Y:S01]  /*0a70*/  LDC R20, c[0x0][0x148] ;  /* 0x00005200ff147b82 */ /* 0x000e620000000800 */
[----:B--2---:R-:W-:-:S07]  /*0a80*/  IMAD R0, R7, R10, R6 ;  /* 0x0000000a07007224 */ /* 0x004fce00078e0206 */
[----:B------:R-:W2:Y:S01]  /*0a90*/  LDC R26, c[0x0][0x600] ;  /* 0x00018000ff1a7b82 */ /* 0x000ea20000000800 */
[-CC-:B----4-:R-:W-:Y:S02]  /*0aa0*/  SHF.R.U64 R32, R22, R24.reuse, R9.reuse ;  /* 0x0000001816207219 */ /* 0x190fe40000001209 */
[----:B------:R-:W-:Y:S01]  /*0ab0*/  SHF.R.U32.HI R7, RZ, R24, R9 ;  /* 0x00000018ff077219 */ /* 0x000fe20000011609 */
[----:B------:R-:W-:-:S04]  /*0ac0*/  IMAD.MOV.U32 R9, RZ, RZ, 0x1 ;  /* 0x00000001ff097424 */ /* 0x000fc800078e00ff */
[----:B------:R-:W4:Y:S01]  /*0ad0*/  LDC R21, c[0x0][0x648] ;  /* 0x00019200ff157b82 */ /* 0x000f220000000800 */
[-C--:B0-----:R-:W-:Y:S02]  /*0ae0*/  SHF.L.U32 R6, R11, R28.reuse, RZ ;  /* 0x0000001c0b067219 */ /* 0x081fe400000006ff */
[--C-:B------:R-:W-:Y:S02]  /*0af0*/  SHF.R.U64 R24, R32, R28, R7.reuse ;  /* 0x0000001c20187219 */ /* 0x100fe40000001207 */
[----:B------:R-:W-:Y:S02]  /*0b00*/  LOP3.LUT R13, RZ, R6, RZ, 0x33, !PT ;  /* 0x00000006ff0d7212 */ /* 0x000fe400078e33ff */
[-C--:B------:R-:W-:Y:S01]  /*0b10*/  SHF.R.U32.HI R7, RZ, R28.reuse, R7 ;  /* 0x0000001cff077219 */ /* 0x080fe20000011607 */
[----:B------:R-:W0:Y:S01]  /*0b20*/  LDC R23, c[0x0][0x638] ;  /* 0x00018e00ff177b82 */ /* 0x000e220000000800 */
[----:B------:R-:W-:Y:S01]  /*0b30*/  SHF.L.U32 R12, R9, R28, RZ ;  /* 0x0000001c090c7219 */ /* 0x000fe200000006ff */
[----:B------:R-:W-:-:S06]  /*0b40*/  IMAD.MOV.U32 R6, RZ, RZ, R24 ;  /* 0x000000ffff067224 */ /* 0x000fcc00078e0018 */
[----:B------:R-:W0:Y:S01]  /*0b50*/  LDC R83, c[0x0][0x610] ;  /* 0x00018400ff537b82 */ /* 0x000e220000000800 */
[----:B-1-3--:R-:W-:Y:S05]  /*0b60*/  @!P0 BRA `(.L_x_7) ;  /* 0x0000000000288947 */ /* 0x00afea0003800000 */
[----:B------:R-:W1:Y:S02]  /*0b70*/  LDC R11, c[0x0][0x64c] ;  /* 0x00019300ff0b7b82 */ /* 0x000e640000000800 */
[----:B-1----:R-:W-:-:S05]  /*0b80*/  IADD3 R11, P0, R24, R11, RZ ;  /* 0x0000000b180b7210 */ /* 0x002fca0007f1e0ff */
        /* <DEDUP_REMOVED lines=8> */
.L_x_7:
[----:B----4-:R-:W-:Y:S01]  /*0c10*/  SHF.R.U64 R6, R6, R21, R7 ;  /* 0x0000001506067219 */ /* 0x010fe20000001207 */
[----:B--2---:R-:W-:Y:S01]  /*0c20*/  VIADD R7, R26, 0xffffffff ;  /* 0xffffffff1a077836 */ /* 0x004fe20000000000 */
[----:B------:R-:W-:Y:S01]  /*0c30*/  LOP3.LUT R13, R32, R13, RZ, 0xc0, !PT ;  /* 0x0000000d200d7212 */ /* 0x000fe200078ec0ff */
[----:B------:R-:W-:Y:S02]  /*0c40*/  IMAD.MOV R15, RZ, RZ, -R15 ;  /* 0x000000ffff0f7224 */ /* 0x000fe400078e0a0f */
[----:B------:R-:W-:Y:S02]  /*0c50*/  IMAD.MOV R8, RZ, RZ, -R6 ;  /* 0x000000ffff087224 */ /* 0x000fe400078e0a06 */
[----:B------:R-:W-:Y:S01]  /*0c60*/  IMAD R13, R12, R6, R13 ;  /* 0x000000060c0d7224 */ /* 0x000fe200078e020d */
[----:B------:R-:W-:Y:S01]  /*0c70*/  LOP3.LUT R6, R22, R7, RZ, 0xc0, !PT ;  /* 0x0000000716067212 */ /* 0x000fe200078ec0ff */
[----:B------:R-:W-:Y:S02]  /*0c80*/  @P3 IMAD R0, R20, R15, R3 ;  /* 0x0000000f14003224 */ /* 0x000fe400078e0203 */
[----:B0-----:R-:W-:-:S02]  /*0c90*/  IMAD R3, R8, R23, R24 ;  /* 0x0000001708037224 */ /* 0x001fc400078e0218 */
[----:B------:R-:W-:Y:S02]  /*0ca0*/  IMAD R83, R13, R83, R0 ;  /* 0x000000530d537224 */ /* 0x000fe400078e0200 */
[----:B------:R-:W-:Y:S02]  /*0cb0*/  IMAD R6, R3, R26, R6 ;  /* 0x0000001a03067224 */ /* 0x000fe400078e0206 */
[----:B------:R-:W-:-:S03]  /*0cc0*/  IMAD.MOV.U32 R0, RZ, RZ, 0x1 ;  /* 0x00000001ff007424 */ /* 0x000fc600078e00ff */
[----:B------:R-:W-:Y:S02]  /*0cd0*/  SEL R82, R6, R83, !P3 ;  /* 0x0000005306527207 */ /* 0x000fe40005800000 */
[----:B------:R-:W-:-:S07]  /*0ce0*/  SEL R83, R83, R6, !P3 ;  /* 0x0000000653537207 */ /* 0x000fce0005800000 */
.L_x_5:
[----:B------:R-:W-:-:S08]  /*0cf0*/  NOP ;  /* 0x0000000000007918 */ /* 0x000fd00000000000 */
[----:B------:R-:W0:Y:S02]  /*0d00*/  USETMAXREG.TRY_ALLOC.CTAPOOL UP0, 0xe8 ;  /* 0x000000e8000079c8 */ /* 0x000e240008000600 */
[----:B0-----:R-:W-:-:S13]  /*0d10*/  PLOP3.LUT P0, PT, PT, PT, UP0, 0x80, 0x0 ;  /* 0x000000000000781c */ /* 0x001fda0003f0f008 */
[----:B------:R-:W-:Y:S05]  /*0d20*/  @!P0 BRA `(.L_x_5) ;  /* 0xfffffffc00f08947 */ /* 0x000fea000383ffff */
[----:B------:R-:W-:Y:S01]  /*0d30*/  ULDC.64 UR4, c[0x0][0x598] ;  /* 0x0001660000047ab9 */ /* 0x000fe20000000a00 */
[----:B------:R-:W-:Y:S01]  /*0d40*/  ULDC.64 UR38, c[0x0][0x208] ;  /* 0x0000820000267ab9 */ /* 0x000fe20000000a00 */
[----:B------:R-:W-:-:S04]  /*0d50*/  ISETP.NE.U32.AND P0, PT, RZ, UR4, PT ;  /* 0x00000004ff007c0c */ /* 0x000fc8000bf05070 */
[----:B------:R-:W-:-:S13]  /*0d60*/  ISETP.NE.AND.EX P0, PT, RZ, UR5, PT, P0 ;  /* 0x00000005ff007c0c */ /* 0x000fda000bf05300 */
[----:B------:R-:W-:Y:S05]  /*0d70*/  @!P0 BRA `(.L_x_8) ;  /* 0x00000000001c8947 */ /* 0x000fea0003800000 */
[----:B------:R-:W0:Y:S02]  /*0d80*/  LDC.64 R6, c[0x0][0x598] ;  /* 0x00016600ff067b82 */ /* 0x000e240000000a00 */
[----:B0-----:R-:W2:Y:S02]  /*0d90*/  LDG.E.64 R6, desc[UR38][R6.64] ;  /* 0x0000002606067981 */ /* 0x001ea4000c1e1b00 */
[----:B--2---:R-:W-:-:S04]  /*0da0*/  ISETP.NE.U32.AND P0, PT, R6, RZ, PT ;  /* 0x000000ff0600720c */ /* 0x004fc80003f05070 */
[----:B------:R-:W-:-:S13]  /*0db0*/  ISETP.NE.AND.EX P0, PT, R7, RZ, PT, P0 ;  /* 0x000000ff0700720c */ /* 0x000fda0003f05300 */
[----:B------:R-:W-:Y:S05]  /*0dc0*/  @!P0 BRA `(.L_x_8) ;  /* 0x0000000000088947 */ /* 0x000fea0003800000 */
[----:B------:R0:W5:Y:S01]  /*0dd0*/  LD.E R19, desc[UR38][R6.64] ;  /* 0x0000002606137980 */ /* 0x000162000c101900 */
[----:B------:R-:W-:Y:S05]  /*0de0*/  BRA `(.L_x_9) ;  /* 0x0000000000247947 */ /* 0x000fea0003800000 */
.L_x_8:
[----:B------:R-:W-:Y:S02]  /*0df0*/  ULDC.64 UR4, c[0x0][0x588] ;  /* 0x0001620000047ab9 */ /* 0x000fe40000000a00 */
[----:B------:R-:W-:-:S04]  /*0e00*/  ISETP.NE.U32.AND P0, PT, RZ, UR4, PT ;  /* 0x00000004ff007c0c */ /* 0x000fc8000bf05070 */
[----:B------:R-:W-:-:S13]  /*0e10*/  ISETP.NE.AND.EX P0, PT, RZ, UR5, PT, P0 ;  /* 0x00000005ff007c0c */ /* 0x000fda000bf05300 */
[----:B------:R-:W-:Y:S05]  /*0e20*/  @!P0 BRA `(.L_x_10) ;  /* 0x00000000000c8947 */ /* 0x000fea0003800000 */
[----:B------:R-:W0:Y:S02]  /*0e30*/  LDC.64 R6, c[0x0][0x588] ;  /* 0x00016200ff067b82 */ /* 0x000e240000000a00 */
[----:B0-----:R1:W5:Y:S01]  /*0e40*/  LDG.E R19, desc[UR38][R6.64] ;  /* 0x0000002606137981 */ /* 0x001362000c1e1900 */
[----:B------:R-:W-:Y:S05]  /*0e50*/  BRA `(.L_x_9) ;  /* 0x0000000000087947 */ /* 0x000fea0003800000 */
.L_x_10:
[----:B------:R-:W-:Y:S02]  /*0e60*/  ULDC UR4, c[0x0][0x580] ;  /* 0x0001600000047ab9 */ /* 0x000fe40000000800 */
[----:B------:R-:W-:-:S07]  /*0e70*/  IMAD.U32 R19, RZ, RZ, UR4 ;  /* 0x00000004ff137e24 */ /* 0x000fce000f8e00ff */
.L_x_9:
[----:B------:R-:W-:Y:S02]  /*0e80*/  ULDC.64 UR4, c[0x0][0x5a0] ;  /* 0x0001680000047ab9 */ /* 0x000fe40000000a00 */
[----:B------:R-:W-:-:S04]  /*0e90*/  ISETP.NE.U32.AND P0, PT, RZ, UR4, PT ;  /* 0x00000004ff007c0c */ /* 0x000fc8000bf05070 */
[----:B------:R-:W-:-:S13]  /*0ea0*/  ISETP.NE.AND.EX P0, PT, RZ, UR5, PT, P0 ;  /* 0x00000005ff007c0c */ /* 0x000fda000bf05300 */
[----:B------:R-:W-:Y:S05]  /*0eb0*/  @!P0 BRA `(.L_x_11) ;  /* 0x00000000001c8947 */ /* 0x000fea0003800000 */
[----:B01----:R-:W0:Y:S02]  /*0ec0*/  LDC.64 R6, c[0x0][0x5a0] ;  /* 0x00016800ff067b82 */ /* 0x003e240000000a00 */
[----:B0-----:R-:W2:Y:S02]  /*0ed0*/  LDG.E.64 R6, desc[UR38][R6.64] ;  /* 0x0000002606067981 */ /* 0x001ea4000c1e1b00 */
[----:B--2---:R-:W-:-:S04]  /*0ee0*/  ISETP.NE.U32.AND P0, PT, R6, RZ, PT ;  /* 0x000000ff0600720c */ /* 0x004fc80003f05070 */
[----:B------:R-:W-:-:S13]  /*0ef0*/  ISETP.NE.AND.EX P0, PT, R7, RZ, PT, P0 ;  /* 0x000000ff0700720c */ /* 0x000fda0003f05300 */
[----:B------:R-:W-:Y:S05]  /*0f00*/  @!P0 BRA `(.L_x_11) ;  /* 0x0000000000088947 */ /* 0x000fea0003800000 */
[----:B------:R0:W5:Y:S01]  /*0f10*/  LD.E R72, desc[UR38][R6.64] ;  /* 0x0000002606487980 */ /* 0x000162000c101900 */
[----:B------:R-:W-:Y:S05]  /*0f20*/  BRA `(.L_x_12) ;  /* 0x0000000000247947 */ /* 0x000fea0003800000 */
.L_x_11:
[----:B------:R-:W-:Y:S02]  /*0f30*/  ULDC.64 UR4, c[0x0][0x590] ;  /* 0x0001640000047ab9 */ /* 0x000fe40000000a00 */
[----:B------:R-:W-:-:S04]  /*0f40*/  ISETP.NE.U32.AND P0, PT, RZ, UR4, PT ;  /* 0x00000004ff007c0c */ /* 0x000fc8000bf05070 */
[----:B------:R-:W-:-:S13]  /*0f50*/  ISETP.NE.AND.EX P0, PT, RZ, UR5, PT, P0 ;  /* 0x00000005ff007c0c */ /* 0x000fda000bf05300 */
[----:B------:R-:W-:Y:S05]  /*0f60*/  @!P0 BRA `(.L_x_13) ;  /* 0x00000000000c8947 */ /* 0x000fea0003800000 */
[----:B------:R-:W2:Y:S02]  /*0f70*/  LDC.64 R72, c[0x0][0x590] ;  /* 0x00016400ff487b82 */ /* 0x000ea40000000a00 */
[----:B--2---:R2:W5:Y:S01]  /*0f80*/  LDG.E R72, desc[UR38][R72.64] ;  /* 0x0000002648487981 */ /* 0x004562000c1e1900 */
[----:B------:R-:W-:Y:S05]  /*0f90*/  BRA `(.L_x_12) ;  /* 0x0000000000087947 */ /* 0x000fea0003800000 */
.L_x_13:
[----:B------:R-:W-:Y:S02]  /*0fa0*/  ULDC UR4, c[0x0][0x584] ;  /* 0x0001610000047ab9 */ /* 0x000fe40000000800 */
[----:B------:R-:W-:-:S07]  /*0fb0*/  IMAD.U32 R72, RZ, RZ, UR4 ;  /* 0x00000004ff487e24 */ /* 0x000fce000f8e00ff */
.L_x_12:
[----:B------:R-:W-:-:S13]  /*0fc0*/  LOP3.LUT P0, RZ, R0, 0xff, RZ, 0xc0, !PT ;  /* 0x000000ff00ff7812 */ /* 0x000fda000780c0ff */
[----:B------:R-:W-:Y:S05]  /*0fd0*/  @!P0 EXIT ;  /* 0x000000000000894d */ /* 0x000fea0003800000 */
[----:B------:R-:W3:Y:S01]  /*0fe0*/  LDC R74, c[0x0][0x658] ;  /* 0x00019600ff4a7b82 */ /* 0x000ee20000000800 */
[----:B------:R-:W-:Y:S01]  /*0ff0*/  LOP3.LUT R14, R14, 0x1, RZ, 0xc0, !PT ;  /* 0x000000010e0e7812 */ /* 0x000fe200078ec0ff */
[----:B------:R-:W-:Y:S01]  /*1000*/  ULDC.64 UR6, c[0x0][0x288] ;  /* 0x0000a20000067ab9 */ /* 0x000fe20000000a00 */
[----:B------:R-:W-:Y:S01]  /*1010*/  SHF.R.U32.HI R0, RZ, 0x2, R4 ;  /* 0x00000002ff007819 */ /* 0x000fe20000011604 */
[----:B------:R-:W-:Y:S01]  /*1020*/  UIADD3 UR4, UR7, 0x7f, URZ ;  /* 0x0000007f07047890 */ /* 0x000fe2000fffe03f */
[----:B------:R-:W-:Y:S01]  /*1030*/  SHF.R.U32.HI R5, RZ, 0x1, R5 ;  /* 0x00000001ff057819 */ /* 0x000fe20000011605 */
[----:B------:R-:W-:Y:S01]  /*1040*/  IMAD.SHL.U32 R3, R14, 0x40, RZ ;  /* 0x000000400e037824 */ /* 0x000fe200078e00ff */
[----:B------:R-:W-:Y:S01]  /*1050*/  LOP3.LUT R0, R0, 0x7, RZ, 0xc0, !PT ;  /* 0x0000000700007812 */ /* 0x000fe200078ec0ff */
[----:B------:R-:W4:Y:S01]  /*1060*/  LDC R77, c[0x0][0x600] ;  /* 0x00018000ff4d7b82 */ /* 0x000f220000000800 */
[----:B------:R-:W-:Y:S01]  /*1070*/  USHF.R.S32.HI UR5, URZ, 0x1f, UR4 ;  /* 0x0000001f3f057899 */ /* 0x000fe20008011404 */
[----:B------:R-:W-:Y:S01]  /*1080*/  LOP3.LUT R5, R5, 0x30, RZ, 0xc0, !PT ;  /* 0x0000003005057812 */ /* 0x000fe200078ec0ff */
[----:B01----:R-:W-:Y:S01]  /*1090*/  IMAD.MOV.U32 R7, RZ, RZ, 0x1 ;  /* 0x00000001ff077424 */ /* 0x003fe200078e00ff */
[--C-:B------:R-:W-:Y:S01]  /*10a0*/  LOP3.LUT R22, R3, 0x40, R0.reuse, 0xe2, !PT ;  /* 0x0000004003167812 */ /* 0x100fe200078ee200 */
[----:B------:R-:W-:Y:S01]  /*10b0*/  ULEA.HI UR5, UR5, UR4, URZ, 0x7 ;  /* 0x0000000405057291 */ /* 0x000fe2000f8f383f */
[-C--:B------:R-:W-:Y:S01]  /*10c0*/  IADD3 R3, RZ, -R5.reuse, -R0 ;  /* 0x80000005ff037210 */ /* 0x080fe20007ffe800 */
[----:B------:R-:W-:Y:S01]  /*10d0*/  IMAD.U32 R6, RZ, RZ, UR6 ;  /* 0x00000006ff067e24 */ /* 0x000fe2000f8e00ff */
[----:B------:R-:W-:Y:S01]  /*10e0*/  LOP3.LUT R22, R22, R5, RZ, 0xfc, !PT ;  /* 0x0000000516167212 */ /* 0x000fe200078efcff */
[----:B------:R-:W-:Y:S01]  /*10f0*/  USHF.R.S32.HI UR43, URZ, 0x7, UR5 ;  /* 0x000000073f2b7899 */ /* 0x000fe20008011405 */
[----:B------:R-:W-:Y:S01]  /*1100*/  IMAD.MOV.U32 R5, RZ, RZ, -0x1 ;  /* 0xffffffffff057424 */ /* 0x000fe200078e00ff */
[----:B--2---:R-:W-:Y:S01]  /*1110*/  LOP3.LUT R73, R4, 0x3, RZ, 0xc0, !PT ;  /* 0x0000000304497812 */ /* 0x004fe200078ec0ff */
[----:B------:R-:W-:Y:S01]  /*1120*/  IMAD R3, R14, -0x40, R3 ;  /* 0xffffffc00e037824 */ /* 0x000fe200078e0203 */
[----:B------:R-:W-:Y:S01]  /*1130*/  UISETP.LT.AND UP0, UPT, UR43, 0x1, UPT ;  /* 0x000000012b00788c */ /* 0x000fe2000bf01270 */
[C---:B------:R-:W-:Y:S01]  /*1140*/  LOP3.LUT R76, R4.reuse, 0x80, RZ, 0xc0, !PT ;  /* 0x00000080044c7812 */ /* 0x040fe200078ec0ff */
[----:B------:R-:W-:Y:S01]  /*1150*/  ULDC UR4, c[0x0][0x284] ;  /* 0x0000a10000047ab9 */ /* 0x000fe20000000800 */
[-C--:B---3--:R-:W-:Y:S01]  /*1160*/  SHF.L.U32 R5, R5, R74.reuse, RZ ;  /* 0x0000004a05057219 */ /* 0x088fe200000006ff */
[----:B------:R-:W-:Y:S01]  /*1170*/  USEL UR44, UR43, 0x1, UP0 ;  /* 0x000000012b2c7887 */ /* 0x000fe20008000000 */
[----:B------:R-:W-:Y:S01]  /*1180*/  IMAD R73, R73, -0x2, R6 ;  /* 0xfffffffe49497824 */ /* 0x000fe200078e0206 */
[----:B------:R-:W-:Y:S01]  /*1190*/  SHF.L.U32 R74, R7, R74, RZ ;  /* 0x0000004a074a7219 */ /* 0x000fe200000006ff */
[----:B------:R-:W-:Y:S01]  /*11a0*/  IMAD.SHL.U32 R75, R4, 0x2, RZ ;  /* 0x00000002044b7824 */ /* 0x000fe200078e00ff */
[----:B------:R-:W-:Y:S01]  /*11b0*/  SHF.R.U32.HI R76, RZ, 0x7, R76 ;  /* 0x00000007ff4c7819 */ /* 0x000fe2000001164c */
[----:B------:R-:W-:Y:S01]  /*11c0*/  VIADD R79, R3, UR4 ;  /* 0x00000004034f7c36 */ /* 0x000fe20008000000 */
[----:B------:R-:W-:Y:S01]  /*11d0*/  LOP3.LUT R78, RZ, R5, RZ, 0x33, !PT ;  /* 0x00000005ff4e7212 */ /* 0x000fe200078e33ff */
[----:B----4-:R-:W-:Y:S01]  /*11e0*/  VIADD R77, R77, 0xffffffff ;  /* 0xffffffff4d4d7836 */ /* 0x010fe20000000000 */
[----:B------:R-:W-:Y:S01]  /*11f0*/  UIADD3 UR44, UR43, -UR44, URZ ;  /* 0x8000002c2b2c7290 */ /* 0x000fe2000fffe03f */
[----:B------:R-:W-:Y:S01]  /*1200*/  IMAD.MOV.U32 R23, RZ, RZ, RZ ;  /* 0x000000ffff177224 */ /* 0x000fe200078e00ff */
[----:B------:R-:W-:Y:S01]  /*1210*/  UMOV UR40, URZ ;  /* 0x0000003f00287c82 */ /* 0x000fe20008000000 */
[----:B------:R-:W-:-:S09]  /*1220*/  UMOV UR41, URZ ;  /* 0x0000003f00297c82 */ /* 0x000fd20008000000 */
.L_x_131:
[----:B0-----:R-:W0:Y:S01]  /*1230*/  SHFL.IDX PT, R0, R76, RZ, 0x1f ;  /* 0x00001fff4c007589 */ /* 0x001e2200000e0000 */
[----:B-1----:R-:W1:Y:S01]  /*1240*/  S2UR UR7, SR_CgaCtaId ;  /* 0x00000000000779c3 */ /* 0x002e620000008800 */
[----:B------:R-:W-:Y:S01]  /*1250*/  UMOV UR6, 0x400 ;  /* 0x0000040000067882 */ /* 0x000fe20000000000 */
[----:B0-----:R-:W-:Y:S01]  /*1260*/  R2UR UR4, R0 ;  /* 0x00000000000472ca */ /* 0x001fe200000e0000 */
[----:B-1----:R-:W-:-:S12]  /*1270*/  ULEA UR6, UR7, UR6, 0x18 ;  /* 0x0000000607067291 */ /* 0x002fd8000f8ec03f */
[----:B------:R-:W-:-:S04]  /*1280*/  ULEA.HI UR5, UR4, UR4, URZ, 0x1 ;  /* 0x0000000404057291 */ /* 0x000fc8000f8f083f */
[----:B------:R-:W-:-:S04]  /*1290*/  ULOP3.LUT UR5, UR5, 0x7fffe, URZ, 0xc0, !UPT ;  /* 0x0007fffe05057892 */ /* 0x000fc8000f8ec03f */
[----:B------:R-:W-:-:S03]  /*12a0*/  UIADD3 UR5, UR4, -UR5, URZ ;  /* 0x8000000504057290 */ /* 0x000fc6000fffe03f */
[----:B------:R-:W-:Y:S01]  /*12b0*/  ULDC UR4, c[0x0][0x28c] ;  /* 0x0000a30000047ab9 */ /* 0x000fe20000000800 */
[----:B------:R-:W-:Y:S01]  /*12c0*/  ULEA UR5, UR5, UR6, 0xd ;  /* 0x0000000605057291 */ /* 0x000fe2000f8e683f */
[----:B------:R-:W-:-:S03]  /*12d0*/  ISETP.LT.AND P0, PT, RZ, UR4, PT ;  /* 0x00000004ff007c0c */ /* 0x000fc6000bf01270 */
[----:B------:R-:W-:-:S04]  /*12e0*/  UIADD3 UR5, UR5, 0x180, URZ ;  /* 0x0000018005057890 */ /* 0x000fc8000fffe03f */
[----:B------:R-:W-:-:S04]  /*12f0*/  USHF.R.U32.HI UR5, URZ, 0x4, UR5 ;  /* 0x000000043f057899 */ /* 0x000fc80008011605 */
[----:B------:R-:W-:-:S04]  /*1300*/  ULOP3.LUT UR5, UR5, 0x3fff, URZ, 0xc0, !UPT ;  /* 0x00003fff05057892 */ /* 0x000fc8000f8ec03f */
[----:B------:R-:W-:Y:S01]  /*1310*/  ULOP3.LUT UR45, UR5, 0x10000, URZ, 0xfc, !UPT ;  /* 0x00010000052d7892 */ /* 0x000fe2000f8efc3f */
[----:B----4-:R-:W-:Y:S11]  /*1320*/  @P0 BRA `(.L_x_14) ;  /* 0x0000000000400947 */ /* 0x010ff60003800000 */
[----:B------:R-:W-:Y:S01]  /*1330*/  MOV R0, 0x0 ;  /* 0x0000000000007802 */ /* 0x000fe20000000f00 */
[----:B------:R-:W-:Y:S01]  /*1340*/  ULDC.64 UR4, c[0x4][0x68] ;  /* 0x01001a0000047ab9 */ /* 0x000fe20000000a00 */
[----:B------:R-:W-:Y:S01]  /*1350*/  ULDC.64 UR6, c[0x4][0x8] ;  /* 0x0100020000067ab9 */ /* 0x000fe20000000a00 */
[----:B------:R-:W-:Y:S01]  /*1360*/  IMAD.U32 R4, RZ, RZ, UR4 ;  /* 0x00000004ff047e24 */ /* 0x000fe2000f8e00ff */
[----:B------:R0:W1:Y:S01]  /*1370*/  LDC.64 R14, c[0x4][R0] ;  /* 0x01000000000e7b82 */ /* 0x0000620000000a00 */
[----:B------:R-:W-:Y:S01]  /*1380*/  IMAD.U32 R5, RZ, RZ, UR5 ;  /* 0x00000005ff057e24 */ /* 0x000fe2000f8e00ff */
[----:B------:R-:W-:Y:S01]  /*1390*/  ULDC.64 UR4, c[0x4][0x70] ;  /* 0x01001c0000047ab9 */ /* 0x000fe20000000a00 */
[----:B------:R-:W-:Y:S02]  /*13a0*/  IMAD.U32 R10, RZ, RZ, UR6 ;  /* 0x00000006ff0a7e24 */ /* 0x000fe4000f8e00ff */
[----:B------:R-:W-:Y:S02]  /*13b0*/  IMAD.U32 R6, RZ, RZ, UR4 ;  /* 0x00000004ff067e24 */ /* 0x000fe4000f8e00ff */
[----:B------:R-:W-:-:S02]  /*13c0*/  IMAD.U32 R7, RZ, RZ, UR5 ;  /* 0x00000005ff077e24 */ /* 0x000fc4000f8e00ff */
[----:B------:R-:W-:Y:S02]  /*13d0*/  IMAD.U32 R11, RZ, RZ, UR7 ;  /* 0x00000007ff0b7e24 */ /* 0x000fe4000f8e00ff */
[----:B------:R-:W-:Y:S02]  /*13e0*/  IMAD.MOV.U32 R8, RZ, RZ, 0x1e1 ;  /* 0x000001e1ff087424 */ /* 0x000fe400078e00ff */
[----:B------:R-:W-:Y:S02]  /*13f0*/  IMAD.MOV.U32 R12, RZ, RZ, 0x1 ;  /* 0x00000001ff0c7424 */ /* 0x000fe400078e00ff */
[----:B0-----:R-:W-:-:S07]  /*1400*/  IMAD.MOV.U32 R13, RZ, RZ, RZ ;  /* 0x000000ffff0d7224 */ /* 0x001fce00078e00ff */
[----:B------:R-:W-:-:S07]  /*1410*/  LEPC R20, `(.L_x_14) ;  /* 0x000000001014794e */ /* 0x000fce0000000000 */
[----:B-1---5:R-:W-:Y:S05]  /*1420*/  CALL.ABS.NOINC R14 ;  /* 0x000000000e007343 */ /* 0x022fea0003c00000 */
.L_x_14:
[----:B------:R-:W-:-:S04]  /*1430*/  LOP3.LUT R0, R18, 0x1, RZ, 0xfc, !PT ;  /* 0x0000000112007812 */ /* 0x000fc800078efcff */
[----:B------:R-:W-:-:S13]  /*1440*/  ISETP.NE.AND P0, PT, R0, 0x3, PT ;  /* 0x000000030000780c */ /* 0x000fda0003f05270 */
[----:B------:R-:W-:Y:S05]  /*1450*/  @!P0 BRA `(.L_x_15) ;  /* 0x0000000000048947 */ /* 0x000fea0003800000 */
[----:B------:R-:W-:Y:S01]  /*1460*/  BPT.TRAP 0x1 ;  /* 0x000000040000795c */ /* 0x000fe20000300000 */
.L_x_15:
[----:B------:R-:W0:Y:S01]  /*1470*/  S2UR UR5, SR_CgaCtaId ;  /* 0x00000000000579c3 */ /* 0x000e220000008800 */
[----:B------:R-:W-:Y:S01]  /*1480*/  UMOV UR4, 0x400 ;  /* 0x0000040000047882 */ /* 0x000fe20000000000 */
[----:B------:R-:W-:Y:S02]  /*1490*/  IMAD.U32 R0, RZ, RZ, UR40 ;  /* 0x00000028ff007e24 */ /* 0x000fe4000f8e00ff */
[----:B------:R-:W-:-:S03]  /*14a0*/  IMAD.U32 R3, RZ, RZ, UR41 ;  /* 0x00000029ff037e24 */ /* 0x000fc6000f8e00ff */
[----:B------:R-:W-:Y:S01]  /*14b0*/  SHF.L.U32 R0, R0, 0x1f, RZ ;  /* 0x0000001f00007819 */ /* 0x000fe200000006ff */
[----:B0-----:R-:W-:-:S06]  /*14c0*/  ULEA UR4, UR5, UR4, 0x18 ;  /* 0x0000000405047291 */ /* 0x001fcc000f8ec03f */
[----:B------:R-:W-:-:S04]  /*14d0*/  IMAD.U32 R6, RZ, RZ, UR4 ;  /* 0x00000004ff067e24 */ /* 0x000fc8000f8e00ff */
[----:B------:R-:W-:-:S04]  /*14e0*/  IMAD R3, R3, 0x8, R6 ;  /* 0x0000000803037824 */ /* 0x000fc800078e0206 */
[----:B------:R0:W1:Y:S01]  /*14f0*/  SYNCS.PHASECHK.TRANS64.TRYWAIT P1, [R3+URZ], R0 ;  /* 0x00000000030075a7 */ /* 0x000062000802017f */
[----:B------:R-:W-:Y:S05]  /*1500*/  @!P0 BRA `(.L_x_16) ;  /* 0x0000000000048947 */ /* 0x000fea0003800000 */
[----:B------:R-:W-:Y:S01]  /*1510*/  BPT.TRAP 0x1 ;  /* 0x000000040000795c */ /* 0x000fe20000300000 */
.L_x_16:
[----:B------:R-:W-:-:S05]  /*1520*/  IMAD.U32 R4, RZ, RZ, UR44 ;  /* 0x0000002cff047e24 */ /* 0x000fca000f8e00ff */
[----:B------:R-:W-:Y:S01]  /*1530*/  ISETP.GE.AND P2, PT, R4, 0x1, PT ;  /* 0x000000010400780c */ /* 0x000fe20003f46270 */
[----:B-1----:R-:W-:-:S12]  /*1540*/  @P1 BRA `(.L_x_17) ;  /* 0x0000000000081947 */ /* 0x002fd80003800000 */
[----:B------:R-:W1:Y:S02]  /*1550*/  SYNCS.PHASECHK.TRANS64.TRYWAIT P1, [R3+URZ], R0 ;  /* 0x00000000030075a7 */ /* 0x000e64000802017f */
[----:B-1----:R-:W-:Y:S05]  /*1560*/  @!P1 BRA `(.L_x_18) ;  /* 0x0000004c00909947 */ /* 0x002fea0003800000 */
.L_x_17:
[----:B------:R-:W-:Y:S05]  /*1570*/  WARPSYNC.ALL ;  /* 0x0000000000007948 */ /* 0x000fea0003800000 */
[----:B------:R-:W-:Y:S01]  /*1580*/  R2UR UR4, R6 ;  /* 0x00000000060472ca */ /* 0x000fe200000e0000 */
[----:B------:R-:W-:Y:S01]  /*1590*/  ULEA UR5, UR41, UR45, 0xa ;  /* 0x0000002d29057291 */ /* 0x000fe2000f8e503f */
[----:B------:R-:W-:Y:S01]  /*15a0*/  WARPGROUP.ARRIVE ;  /* 0x00000000000079c5 */ /* 0x000fe20000000000 */
[----:B------:R-:W-:Y:S01]  /*15b0*/  UMOV UR9, 0x40000040 ;  /* 0x4000004000097882 */ /* 0x000fe20000000000 */
[----:B------:R-:W-:-:S04]  /*15c0*/  UMOV UR11, 0x40000040 ;  /* 0x40000040000b7882 */ /* 0x000fc80000000000 */
[----:B------:R-:W-:-:S05]  /*15d0*/  UMOV UR8, UR5 ;  /* 0x0000000500087c82 */ /* 0x000fca0008000000 */
[----:B------:R-:W-:-:S04]  /*15e0*/  UIADD3 UR4, UR4, 0x20180, URZ ;  /* 0x0002018004047890 */ /* 0x000fc8000fffe03f */
[----:B------:R-:W-:-:S04]  /*15f0*/  USHF.R.U32.HI UR4, URZ, 0x4, UR4 ;  /* 0x000000043f047899 */ /* 0x000fc80008011604 */
[----:B------:R-:W-:-:S04]  /*1600*/  ULOP3.LUT UR4, UR4, 0x3fff, URZ, 0xc0, !UPT ;  /* 0x00003fff04047892 */ /* 0x000fc8000f8ec03f */
[----:B------:R-:W-:-:S04]  /*1610*/  ULOP3.LUT UR4, UR4, 0x10000, URZ, 0xfc, !UPT ;  /* 0x0001000004047892 */ /* 0x000fc8000f8efc3f */
[----:B------:R-:W-:-:S07]  /*1620*/  UIMAD UR6, UR41, 0x300, UR4 ;  /* 0x00000300290678a4 */ /* 0x000fce000f8e0204 */
[----:B------:R-:W-:Y:S02]  /*1630*/  UMOV UR10, UR6 ;  /* 0x00000006000a7c82 */ /* 0x000fe40008000000 */
[----:B------:R-:W-:Y:S01]  /*1640*/  IGMMA.64x96x32.S8.S8 R24, gdesc[UR8], RZ, !UPT, gsb0 ;  /* 0x02a00000081879f1 */ /* 0x000fe2000c0410ff */
[----:B------:R-:W-:Y:S02]  /*1650*/  UIADD3 UR8, UR5, 0x2, URZ ;  /* 0x0000000205087890 */ /* 0x000fe4000fffe03f */
[----:B------:R-:W-:Y:S01]  /*1660*/  UIADD3 UR10, UR6, 0x2, URZ ;  /* 0x00000002060a7890 */ /* 0x000fe2000fffe03f */
[----:B------:R-:W-:Y:S01]  /*1670*/  UMOV UR9, 0x40000040 ;  /* 0x4000004000097882 */ /* 0x000fe20000000000 */
[----:B------:R-:W-:Y:S01]  /*1680*/  UMOV UR11, 0x40000040 ;  /* 0x40000040000b7882 */ /* 0x000fe20000000000 */
[----:B------:R-:W-:Y:S02]  /*1690*/  WARPGROUP.DEPBAR.LE gsb0, 0x0 ;  /* 0x00008000000079c5 */ /* 0x000fe40000010000 */
[----:B------:R-:W-:-:S06]  /*16a0*/  WARPGROUP.ARRIVE ;  /* 0x00000000000079c5 */ /* 0x000fcc0000000000 */
[----:B------:R-:W-:Y:S01]  /*16b0*/  IGMMA.64x96x32.S8.S8 R24, gdesc[UR8], R24, gsb0 ;  /* 0x02a00000081879f1 */ /* 0x000fe20008041018 */
        /* <DEDUP_REMOVED lines=13> */
[----:B------:R-:W-:Y:S03]  /*1790*/  IGMMA.64x96x32.S8.S8 R24, gdesc[UR8], R24, gsb0 ;  /* 0x02a00000081879f1 */ /* 0x000fe60008041018 */
[----:B------:R-:W-:Y:S02]  /*17a0*/  WARPGROUP.DEPBAR.LE gsb0, 0x0 ;  /* 0x00008000000079c5 */ /* 0x000fe40000010000 */
[----:B------:R-:W-:Y:S05]  /*17b0*/  @!P2 BRA `(.L_x_19) ;  /* 0x000000040024a947 */ /* 0x000fea0003800000 */
[----:B------:R-:W-:Y:S01]  /*17c0*/  UIADD3 UR5, UR41, 0x1, URZ ;  /* 0x0000000129057890 */ /* 0x000fe2000fffe03f */
[----:B01----:R-:W-:Y:S02]  /*17d0*/  IMAD.U32 R0, RZ, RZ, UR44 ;  /* 0x0000002cff007e24 */ /* 0x003fe4000f8e00ff */
[----:B------:R-:W-:Y:S01]  /*17e0*/  IMAD.U32 R3, RZ, RZ, UR41 ;  /* 0x00000029ff037e24 */ /* 0x000fe2000f8e00ff */
[----:B------:R-:W-:-:S04]  /*17f0*/  UISETP.NE.AND UP0, UPT, UR5, 0x8, UPT ;  /* 0x000000080500788c */ /* 0x000fc8000bf05270 */
[----:B------:R-:W-:Y:S02]  /*1800*/  USEL UR6, URZ, 0x1, UP0 ;  /* 0x000000013f067887 */ /* 0x000fe40008000000 */
[----:B------:R-:W-:Y:S02]  /*1810*/  USEL UR5, UR5, URZ, UP0 ;  /* 0x0000003f05057287 */ /* 0x000fe40008000000 */
[----:B------:R-:W-:-:S06]  /*1820*/  ULOP3.LUT UR6, UR40, UR6, URZ, 0x3c, !UPT ;  /* 0x0000000628067292 */ /* 0x000fcc000f8e3c3f */
[----:B------:R-:W-:-:S07]  /*1830*/  IMAD.U32 R7, RZ, RZ, UR6 ;  /* 0x00000006ff077e24 */ /* 0x000fce000f8e00ff */
.L_x_26:
[----:B0-----:R-:W-:Y:S05]  /*1840*/  @!P0 BRA `(.L_x_20) ;  /* 0x0000000000048947 */ /* 0x001fea0003800000 */
[----:B------:R-:W-:Y:S01]  /*1850*/  BPT.TRAP 0x1 ;  /* 0x000000040000795c */ /* 0x000fe20000300000 */
.L_x_20:
[----:B------:R-:W0:Y:S01]  /*1860*/  S2UR UR7, SR_CgaCtaId ;  /* 0x00000000000779c3 */ /* 0x000e220000008800 */
[----:B------:R-:W-:Y:S01]  /*1870*/  UMOV UR6, 0x400 ;  /* 0x0000040000067882 */ /* 0x000fe20000000000 */
[----:B------:R-:W-:Y:S01]  /*1880*/  IMAD.U32 R5, RZ, RZ, UR5 ;  /* 0x00000005ff057e24 */ /* 0x000fe2000f8e00ff */
[----:B------:R-:W-:Y:S01]  /*1890*/  SHF.L.U32 R4, R7, 0x1f, RZ ;  /* 0x0000001f07047819 */ /* 0x000fe200000006ff */
[----:B0-----:R-:W-:-:S06]  /*18a0*/  ULEA UR6, UR7, UR6, 0x18 ;  /* 0x0000000607067291 */ /* 0x001fcc000f8ec03f */
[----:B------:R-:W-:-:S04]  /*18b0*/  IMAD.U32 R6, RZ, RZ, UR6 ;  /* 0x00000006ff067e24 */ /* 0x000fc8000f8e00ff */
[----:B------:R-:W-:-:S04]  /*18c0*/  IMAD R5, R5, 0x8, R6 ;  /* 0x0000000805057824 */ /* 0x000fc800078e0206 */
[----:B------:R0:W1:Y:S01]  /*18d0*/  SYNCS.PHASECHK.TRANS64.TRYWAIT P1, [R5+URZ], R4 ;  /* 0x00000004050075a7 */ /* 0x000062000802017f */
[----:B------:R-:W-:Y:S05]  /*18e0*/  @!P0 BRA `(.L_x_21) ;  /* 0x0000000000048947 */ /* 0x000fea0003800000 */
[----:B------:R-:W-:Y:S01]  /*18f0*/  BPT.TRAP 0x1 ;  /* 0x000000040000795c */ /* 0x000fe20000300000 */
.L_x_21:
[----:B-1----:R-:W-:Y:S05]  /*1900*/  @P1 BRA `(.L_x_22) ;  /* 0x0000000000081947 */ /* 0x002fea0003800000 */
[----:B------:R-:W1:Y:S02]  /*1910*/  SYNCS.PHASECHK.TRANS64.TRYWAIT P1, [R5+URZ], R4 ;  /* 0x00000004050075a7 */ /* 0x000e64000802017f */
[----:B-1----:R-:W-:Y:S05]  /*1920*/  @!P1 BRA `(.L_x_23) ;  /* 0x0000004800b49947 */ /* 0x002fea0003800000 */
.L_x_22:
[----:B------:R-:W-:Y:S01]  /*1930*/  ULEA UR6, UR5, UR45, 0xa ;  /* 0x0000002d05067291 */ /* 0x000fe2000f8e503f */
[----:B------:R-:W-:Y:S01]  /*1940*/  WARPGROUP.ARRIVE ;  /* 0x00000000000079c5 */ /* 0x000fe20000000000 */
[----:B------:R-:W-:Y:S01]  /*1950*/  UIMAD UR7, UR5, 0x300, UR4 ;  /* 0x00000300050778a4 */ /* 0x000fe2000f8e0204 */
[----:B------:R-:W-:Y:S01]  /*1960*/  UMOV UR9, 0x40000040 ;  /* 0x4000004000097882 */ /* 0x000fe20000000000 */
[----:B------:R-:W-:-:S03]  /*1970*/  UMOV UR11, 0x40000040 ;  /* 0x40000040000b7882 */ /* 0x000fc60000000000 */
[----:B------:R-:W-:Y:S02]  /*1980*/  UMOV UR8, UR6 ;  /* 0x0000000600087c82 */ /* 0x000fe40008000000 */
[----:B------:R-:W-:Y:S02]  /*1990*/  UMOV UR10, UR7 ;  /* 0x00000007000a7c82 */ /* 0x000fe40008000000 */
[----:B------:R-:W-:Y:S01]  /*19a0*/  IGMMA.64x96x32.S8.S8 R24, gdesc[UR8], R24, gsb0 ;  /* 0x02a00000081879f1 */ /* 0x000fe20008041018 */
[----:B------:R-:W-:Y:S02]  /*19b0*/  UIADD3 UR8, UR6, 0x2, URZ ;  /* 0x0000000206087890 */ /* 0x000fe4000fffe03f */
[----:B------:R-:W-:Y:S01]  /*19c0*/  UIADD3 UR10, UR7, 0x2, URZ ;  /* 0x00000002070a7890 */ /* 0x000fe2000fffe03f */
[----:B------:R-:W-:Y:S01]  /*19d0*/  UMOV UR9, 0x40000040 ;  /* 0x4000004000097882 */ /* 0x000fe20000000000 */
[----:B------:R-:W-:Y:S01]  /*19e0*/  UMOV UR11, 0x40000040 ;  /* 0x40000040000b7882 */ /* 0x000fe20000000000 */
[----:B------:R-:W-:-:S02]  /*19f0*/  WARPGROUP.DEPBAR.LE gsb0, 0x0 ;  /* 0x00008000000079c5 */ /* 0x000fc40000010000 */
        /* <DEDUP_REMOVED lines=18> */
[----:B------:R-:W-:Y:S01]  /*1b20*/  BPT.TRAP 0x1 ;  /* 0x000000040000795c */ /* 0x000fe20000300000 */
.L_x_24:
[----:B01----:R-:W-:Y:S01]  /*1b30*/  IMAD R4, R3, 0x8, R6 ;  /* 0x0000000803047824 */ /* 0x003fe200078e0206 */
[----:B------:R-:W-:-:S03]  /*1b40*/  ISETP.GT.U32.AND P1, PT, R18, 0x1, PT ;  /* 0x000000011200780c */ /* 0x000fc60003f24070 */
[----:B------:R-:W-:-:S05]  /*1b50*/  VIADD R4, R4, 0x40 ;  /* 0x0000004004047836 */ /* 0x000fca0000000000 */
[----:B------:R-:W-:-:S04]  /*1b60*/  PRMT R4, RZ, 0x654, R4 ;  /* 0x00000654ff047816 */ /* 0x000fc80000000004 */
[----:B------:R0:W-:Y:S01]  /*1b70*/  SYNCS.ARRIVE.TRANS64.RED.A1T0 RZ, [R4+URZ], RZ ;  /* 0x000000ff04ff79a7 */ /* 0x0001e2000810043f */
[----:B------:R-:W-:Y:S05]  /*1b80*/  @P1 BRA `(.L_x_25) ;  /* 0x0000000000041947 */ /* 0x000fea0003800000 */
[----:B------:R-:W-:Y:S01]  /*1b90*/  BPT.TRAP 0x1 ;  /* 0x000000040000795c */ /* 0x000fe20000300000 */
.L_x_25:
[----:B------:R-:W-:Y:S01]  /*1ba0*/  UIADD3 UR5, UR5, 0x1, URZ ;  /* 0x0000000105057890 */ /* 0x000fe2000fffe03f */
[C---:B------:R-:W-:Y:S01]  /*1bb0*/  ISETP.GT.AND P2, PT, R0.reuse, 0x1, PT ;  /* 0x000000010000780c */ /* 0x040fe20003f44270 */
[----:B------:R-:W-:Y:S02]  /*1bc0*/  VIADD R3, R3, 0x1 ;  /* 0x0000000103037836 */ /* 0x000fe40000000000 */
[----:B------:R-:W-:Y:S01]  /*1bd0*/  UISETP.NE.AND UP0, UPT, UR5, 0x8, UPT ;  /* 0x000000080500788c */ /* 0x000fe2000bf05270 */
[----:B------:R-:W-:Y:S02]  /*1be0*/  VIADD R0, R0, 0xffffffff ;  /* 0xffffffff00007836 */ /* 0x000fe40000000000 */
[C---:B------:R-:W-:Y:S01]  /*1bf0*/  ISETP.NE.AND P1, PT, R3.reuse, 0x8, PT ;  /* 0x000000080300780c */ /* 0x040fe20003f25270 */
[----:B------:R-:W-:Y:S02]  /*1c00*/  USEL UR6, URZ, 0x1, UP0 ;  /* 0x000000013f067887 */ /* 0x000fe40008000000 */
[----:B------:R-:W-:Y:S01]  /*1c10*/  USEL UR5, UR5, URZ, UP0 ;  /* 0x0000003f05057287 */ /* 0x000fe20008000000 */
[----:B------:R-:W-:-:S03]  /*1c20*/  SEL R3, R3, RZ, P1 ;  /* 0x000000ff03037207 */ /* 0x000fc60000800000 */
[----:B------:R-:W-:Y:S01]  /*1c30*/  LOP3.LUT R7, R7, UR6, RZ, 0x3c, !PT ;  /* 0x0000000607077c12 */ /* 0x000fe2000f8e3cff */
[----:B------:R-:W-:Y:S07]  /*1c40*/  @P2 BRA `(.L_x_26) ;  /* 0xfffffff800fc2947 */ /* 0x000fee000383ffff */
.L_x_19:
[----:B01----:R-:W0:Y:S02]  /*1c50*/  LDC R0, c[0x0][0x28c] ;  /* 0x0000a300ff007b82 */ /* 0x003e240000000800 */
[----:B0-----:R-:W-:-:S13]  /*1c60*/  ISETP.GE.AND P1, PT, R0, 0x1, PT ;  /* 0x000000010000780c */ /* 0x001fda0003f26270 */
[----:B------:R-:W-:Y:S05]  /*1c70*/  @!P1 BRA `(.L_x_27) ;  /* 0x0000000000309947 */ /* 0x000fea0003800000 */
[----:B------:R-:W-:Y:S05]  /*1c80*/  @!P0 BRA `(.L_x_28) ;  /* 0x0000000000048947 */ /* 0x000fea0003800000 */
[----:B------:R-:W-:Y:S01]  /*1c90*/  BPT.TRAP 0x1 ;  /* 0x000000040000795c */ /* 0x000fe20000300000 */
.L_x_28:
[----:B------:R-:W-:Y:S01]  /*1ca0*/  UIADD3 UR4, UR44, UR41, URZ ;  /* 0x000000292c047290 */ /* 0x000fe2000fffe03f */
[----:B------:R-:W-:-:S03]  /*1cb0*/  ISETP.GT.U32.AND P0, PT, R18, 0x1, PT ;  /* 0x000000011200780c */ /* 0x000fc60003f04070 */
[----:B------:R-:W-:-:S04]  /*1cc0*/  USHF.L.U32 UR4, UR4, 0x3, URZ ;  /* 0x0000000304047899 */ /* 0x000fc8000800063f */
[----:B------:R-:W-:-:S06]  /*1cd0*/  ULOP3.LUT UR4, UR4, 0x38, URZ, 0xc0, !UPT ;  /* 0x0000003804047892 */ /* 0x000fcc000f8ec03f */
[----:B------:R-:W-:-:S05]  /*1ce0*/  IMAD.U32 R3, RZ, RZ, UR4 ;  /* 0x00000004ff037e24 */ /* 0x000fca000f8e00ff */
[----:B------:R-:W-:-:S04]  /*1cf0*/  IADD3 R0, R6, 0x40, R3 ;  /* 0x0000004006007810 */ /* 0x000fc80007ffe003 */
[----:B------:R-:W-:-:S04]  /*1d00*/  PRMT R0, RZ, 0x654, R0 ;  /* 0x00000654ff007816 */ /* 0x000fc80000000000 */
[----:B------:R0:W-:Y:S01]  /*1d10*/  SYNCS.ARRIVE.TRANS64.RED.A1T0 RZ, [R0+URZ], RZ ;  /* 0x000000ff00ff79a7 */ /* 0x0001e2000810043f */
[----:B------:R-:W-:Y:S05]  /*1d20*/  @P0 BRA `(.L_x_27) ;  /* 0x0000000000040947 */ /* 0x000fea0003800000 */
[----:B------:R-:W-:Y:S01]  /*1d30*/  BPT.TRAP 0x1 ;  /* 0x000000040000795c */ /* 0x000fe20000300000 */
.L_x_27:
[----:B------:R-:W-:Y:S01]  /*1d40*/  IMAD R82, R82, 0x60, RZ ;  /* 0x0000006052527824 */ /* 0x000fe200078e02ff */
[----:B------:R-:W-:Y:S01]  /*1d50*/  ULDC UR4, c[0x0][0x288] ;  /* 0x0000a20000047ab9 */ /* 0x000fe20000000800 */
[----:B------:R-:W-:Y:S02]  /*1d60*/  IMAD.SHL.U32 R10, R83, 0x80, RZ ;  /* 0x00000080530a7824 */ /* 0x000fe400078e00ff */
[----:B0-----:R-:W-:Y:S01]  /*1d70*/  IMAD.MOV.U32 R0, RZ, RZ, -0x1 ;  /* 0xffffffffff007424 */ /* 0x001fe200078e00ff */
[----:B------:R-:W-:Y:S01]  /*1d80*/  ISETP.GE.AND P0, PT, R82, UR4, PT ;  /* 0x0000000452007c0c */ /* 0x000fe2000bf06270 */
[----:B------:R-:W-:-:S03]  /*1d90*/  ULDC UR4, c[0x0][0x284] ;  /* 0x0000a10000047ab9 */ /* 0x000fc60000000800 */
[----:B------:R-:W-:-:S13]  /*1da0*/  ISETP.GE.OR P0, PT, R10, UR4, P0 ;  /* 0x000000040a007c0c */ /* 0x000fda0008706670 */
[----:B------:R-:W-:Y:S05]  /*1db0*/  @P0 BRA `(.L_x_29) ;  /* 0x0000002400c80947 */ /* 0x000fea0003800000 */
[----:B------:R-:W0:Y:S01]  /*1dc0*/  LDC.64 R12, c[0x0][0x5c8] ;  /* 0x00017200ff0c7b82 */ /* 0x000e220000000a00 */
[----:B------:R-:W-:Y:S01]  /*1dd0*/  SHF.R.S32.HI R11, RZ, 0x1f, R81 ;  /* 0x0000001fff0b7819 */ /* 0x000fe20000011451 */
[----:B------:R-:W-:Y:S01]  /*1de0*/  ULDC.64 UR4, c[0x0][0x5d0] ;  /* 0x0001740000047ab9 */ /* 0x000fe20000000a00 */
[----:B------:R-:W-:Y:S01]  /*1df0*/  LOP3.LUT R8, R82, 0x6, R75, 0xf8, !PT ;  /* 0x0000000652087812 */ /* 0x000fe200078ef84b */
[----:B------:R-:W-:Y:S01]  /*1e00*/  IMAD.WIDE R14, R83, 0x80, R22 ;  /* 0x00000080530e7825 */ /* 0x000fe200078e0216 */
[----:B------:R-:W-:Y:S02]  /*1e10*/  BSSY B0, `(.L_x_29) ;  /* 0x000026c000007945 */ /* 0x000fe40003800000 */
[----:B------:R-:W-:Y:S01]  /*1e20*/  SHF.R.S32.HI R9, RZ, 0x1f, R8 ;  /* 0x0000001fff097819 */ /* 0x000fe20000011408 */
[----:B------:R-:W-:Y:S02]  /*1e30*/  IMAD R4, R11, UR4, RZ ;  /* 0x000000040b047c24 */ /* 0x000fe4000f8e02ff */
[----:B------:R-:W-:-:S02]  /*1e40*/  IMAD.IADD R86, R79, 0x1, -R10 ;  /* 0x000000014f567824 */ /* 0x000fc400078e0a0a */
[C---:B------:R-:W-:Y:S02]  /*1e50*/  IMAD R3, R81.reuse, UR5, R4 ;  /* 0x0000000551037c24 */ /* 0x040fe4000f8e0204 */
[----:B------:R-:W-:Y:S01]  /*1e60*/  IMAD.WIDE.U32 R4, R81, UR4, R8 ;  /* 0x0000000451047c25 */ /* 0x000fe2000f8e0008 */
[----:B------:R-:W-:-:S03]  /*1e70*/  ULDC.64 UR4, c[0x0][0x5c0] ;  /* 0x0001700000047ab9 */ /* 0x000fc60000000a00 */
[----:B------:R-:W-:Y:S02]  /*1e80*/  IMAD.IADD R5, R5, 0x1, R3 ;  /* 0x0000000105057824 */ /* 0x000fe400078e0203 */
[-C--:B0-----:R-:W-:Y:S02]  /*1e90*/  IMAD R3, R15, R12.reuse, RZ ;  /* 0x0000000c0f037224 */ /* 0x081fe400078e02ff */
[----:B------:R-:W-:-:S04]  /*1ea0*/  IMAD.WIDE.U32 R4, R14, R12, R4 ;  /* 0x0000000c0e047225 */ /* 0x000fc800078e0004 */
[----:B------:R-:W-:Y:S01]  /*1eb0*/  IMAD R3, R14, R13, R3 ;  /* 0x0000000d0e037224 */ /* 0x000fe200078e0203 */
[----:B------:R-:W-:-:S04]  /*1ec0*/  IADD3 R4, P0, R4, UR4, RZ ;  /* 0x0000000404047c10 */ /* 0x000fc8000ff1e0ff */
[----:B------:R-:W-:Y:S01]  /*1ed0*/  IADD3.X R5, R5, UR5, R3, P0, !PT ;  /* 0x0000000505057c10 */ /* 0x000fe200087fe403 */
[----:B------:R-:W-:Y:S01]  /*1ee0*/  IMAD.IADD R3, R73, 0x1, -R82 ;  /* 0x0000000149037824 */ /* 0x000fe200078e0a52 */
[----:B-----5:R-:W-:Y:S02]  /*1ef0*/  ISETP.NE.AND P0, PT, R72, RZ, PT ;  /* 0x000000ff4800720c */ /* 0x020fe40003f05270 */
[----:B------:R-:W-:-:S04]  /*1f00*/  LEA R6, P1, R12, R4, 0x3 ;  /* 0x000000040c067211 */ /* 0x000fc800078218ff */
[----:B------:R-:W-:-:S07]  /*1f10*/  LEA.HI.X R7, R12, R5, R13, 0x3, P1 ;  /* 0x000000050c077211 */ /* 0x000fce00008f1c0d */
[----:B------:R-:W-:Y:S05]  /*1f20*/  @!P0 BRA `(.L_x_30) ;  /* 0x0000001c00208947 */ /* 0x000fea0003800000 */
[----:B------:R-:W0:Y:S01]  /*1f30*/  LDC.64 R82, c[0x0][0x5b0] ;  /* 0x00016c00ff527b82 */ /* 0x000e220000000a00 */
[----:B------:R-:W-:Y:S01]  /*1f40*/  ULDC.64 UR4, c[0x0][0x5b8] ;  /* 0x00016e0000047ab9 */ /* 0x000fe20000000a00 */
[----:B------:R-:W-:Y:S01]  /*1f50*/  ISETP.GE.AND P1, PT, R86, 0x1, PT ;  /* 0x000000015600780c */ /* 0x000fe20003f26270 */
[----:B------:R-:W-:Y:S01]  /*1f60*/  IMAD R10, R11, UR4, RZ ;  /* 0x000000040b0a7c24 */ /* 0x000fe2000f8e02ff */
[----:B------:R-:W-:Y:S01]  /*1f70*/  BSSY B1, `(.L_x_31) ;  /* 0x000000e000017945 */ /* 0x000fe20003800000 */
[----:B------:R-:W-:Y:S01]  /*1f80*/  IMAD.WIDE.U32 R20, R81, UR4, R8 ;  /* 0x0000000451147c25 */ /* 0x000fe2000f8e0008 */
[----:B------:R-:W-:Y:S02]  /*1f90*/  ISETP.LT.OR P5, PT, R3, 0x1, !P1 ;  /* 0x000000010300780c */ /* 0x000fe40004fa1670 */
[----:B------:R-:W1:Y:S01]  /*1fa0*/  LDC.64 R84, c[0x0][0x5a8] ;  /* 0x00016a00ff547b82 */ /* 0x000e620000000a00 */
[----:B------:R-:W-:Y:S02]  /*1fb0*/  IMAD R13, R81, UR5, R10 ;  /* 0x00000005510d7c24 */ /* 0x000fe4000f8e020a */
[----:B------:R-:W-:-:S02]  /*1fc0*/  IMAD.MOV.U32 R12, RZ, RZ, R20 ;  /* 0x000000ffff0c7224 */ /* 0x000fc400078e0014 */
[----:B------:R-:W-:Y:S02]  /*1fd0*/  IMAD.IADD R13, R21, 0x1, R13 ;  /* 0x00000001150d7824 */ /* 0x000fe400078e020d */
[-C--:B0-----:R-:W-:Y:S02]  /*1fe0*/  IMAD R10, R15, R82.reuse, RZ ;  /* 0x000000520f0a7224 */ /* 0x081fe400078e02ff */
[----:B------:R-:W-:-:S04]  /*1ff0*/  IMAD.WIDE.U32 R8, R14, R82, R12 ;  /* 0x000000520e087225 */ /* 0x000fc800078e000c */
[----:B------:R-:W-:Y:S01]  /*2000*/  IMAD R81, R14, R83, R10 ;  /* 0x000000530e517224 */ /* 0x000fe200078e020a */
[----:B-1----:R-:W-:-:S04]  /*2010*/  IADD3 R8, P0, R8, R84, RZ ;  /* 0x0000005408087210 */ /* 0x002fc80007f1e0ff */
[----:B------:R-:W-:Y:S01]  /*2020*/  IADD3.X R9, R85, R9, R81, P0, !PT ;  /* 0x0000000955097210 */ /* 0x000fe200007fe451 */
[----:B------:R-:W-:Y:S08]  /*2030*/  @P5 BRA `(.L_x_32) ;  /* 0x0000000000045947 */ /* 0x000ff00003800000 */
[----:B------:R0:W5:Y:S02]  /*2040*/  LDG.E.U8 R80, desc[UR38][R8.64] ;  /* 0x0000002608507981 */ /* 0x000164000c1e1100 */
.L_x_32:
[----:B------:R-:W-:Y:S05]  /*2050*/  BSYNC B1 ;  /* 0x0000000000017941 */ /* 0x000fea0003800000 */
.L_x_31:
[----:B-----5:R-:W-:Y:S01]  /*2060*/  LOP3.LUT R15, R80, 0xffff, RZ, 0xc0, !PT ;  /* 0x0000ffff500f7812 */ /* 0x020fe200078ec0ff */
[C---:B------:R-:W-:Y:S01]  /*2070*/  IMAD.SHL.U32 R10, R82.reuse, 0x8, RZ ;  /* 0x00000008520a7824 */ /* 0x040fe200078e00ff */
[----:B------:R-:W-:Y:S01]  /*2080*/  SHF.L.U64.HI R11, R82, 0x3, R83 ;  /* 0x00000003520b7819 */ /* 0x000fe20000010253 */
[----:B------:R-:W-:Y:S01]  /*2090*/  BSSY B1, `(.L_x_33) ;  /* 0x000000e000017945 */ /* 0x000fe20003800000 */
[----:B------:R-:W-:Y:S02]  /*20a0*/  PRMT R15, R15, 0x8880, RZ ;  /* 0x000088800f0f7816 */ /* 0x000fe400000000ff */
[----:B------:R-:W-:Y:S01]  /*20b0*/  ISETP.LT.OR P2, PT, R3, 0x2, !P1 ;  /* 0x000000020300780c */ /* 0x000fe20004f41670 */
[----:B------:R-:W-:Y:S01]  /*20c0*/  IMAD.WIDE.U32 R10, R14, R82, R10 ;  /* 0x000000520e0a7225 */ /* 0x000fe200078e000a */
[----:B------:R-:W-:-:S03]  /*20d0*/  ISETP.GE.AND P0, PT, R86, 0x9, PT ;  /* 0x000000095600780c */ /* 0x000fc60003f06270 */
[----:B------:R-:W-:Y:S01]  /*20e0*/  IMAD R14, R15, R72, RZ ;  /* 0x000000480f0e7224 */ /* 0x000fe200078e02ff */
[----:B------:R-:W-:Y:S01]  /*20f0*/  IADD3 R10, P3, P4, R20, R84, R10 ;  /* 0x00000054140a7210 */ /* 0x000fe20007c7e00a */
[----:B------:R-:W-:Y:S02]  /*2100*/  IMAD.IADD R20, R81, 0x1, R11 ;  /* 0x0000000151147824 */ /* 0x000fe400078e020b */
[----:B------:R-:W-:-:S05]  /*2110*/  @!P5 IMAD R15, R24, R19, R14 ;  /* 0x00000013180fd224 */ /* 0x000fca00078e020e */
[----:B------:R1:W-:Y:S01]  /*2120*/  @!P5 STG.E.U8 desc[UR38][R4.64], R15 ;  /* 0x0000000f0400d986 */ /* 0x0003e2000c101126 */
[----:B------:R-:W-:Y:S05]  /*2130*/  @P2 BRA `(.L_x_34) ;  /* 0x00000000000c2947 */ /* 0x000fea0003800000 */
[----:B------:R-:W1:Y:S02]  /*2140*/  LDG.E.U8 R80, desc[UR38][R8.64+0x1] ;  /* 0x0000012608507981 */ /* 0x000e64000c1e1100 */
[----:B-1----:R-:W-:-:S05]  /*2150*/  PRMT R15, R80, 0x8880, RZ ;  /* 0x00008880500f7816 */ /* 0x002fca00000000ff */
[----:B------:R-:W-:-:S07]  /*2160*/  IMAD R14, R15, R72, RZ ;  /* 0x000000480f0e7224 */ /* 0x000fce00078e02ff */
.L_x_34:
[----:B------:R-:W-:Y:S05]  /*2170*/  BSYNC B1 ;  /* 0x0000000000017941 */ /* 0x000fea0003800000 */
.L_x_33:
[----:B------:R-:W-:Y:S01]  /*2180*/  ISETP.LT.OR P5, PT, R3, 0x1, !P0 ;  /* 0x000000010300780c */ /* 0x000fe200047a1670 */
[----:B------:R-:W-:Y:S01]  /*2190*/  @!P2 IMAD R25, R25, R19, R14 ;  /* 0x000000131919a224 */ /* 0x000fe200078e020e */
[----:B------:R-:W-:Y:S01]  /*21a0*/  BSSY B1, `(.L_x_35) ;  /* 0x000000a000017945 */ /* 0x000fe20003800000 */
[----:B------:R-:W-:Y:S02]  /*21b0*/  IADD3.X R11, R13, R85, R20, P3, P4 ;  /* 0x000000550d0b7210 */ /* 0x000fe40001fe8414 */
[C---:B------:R-:W-:Y:S01]  /*21c0*/  ISETP.LT.OR P3, PT, R3.reuse, 0x2, !P0 ;  /* 0x000000020300780c */ /* 0x040fe20004761670 */
[----:B------:R2:W-:Y:S01]  /*21d0*/  @!P2 STG.E.U8 desc[UR38][R4.64+0x1], R25 ;  /* 0x000001190400a986 */ /* 0x0005e2000c101126 */
[C---:B------:R-:W-:Y:S02]  /*21e0*/  ISETP.LT.OR P4, PT, R3.reuse, 0x9, !P1 ;  /* 0x000000090300780c */ /* 0x040fe40004f81670 */
[----:B------:R-:W-:-:S04]  /*21f0*/  ISETP.LT.OR P2, PT, R3, 0xa, !P1 ;  /* 0x0000000a0300780c */ /* 0x000fc80004f41670 */
[----:B------:R-:W-:Y:S09]  /*2200*/  @P5 BRA `(.L_x_36) ;  /* 0x00000000000c5947 */ /* 0x000ff20003800000 */
[----:B------:R-:W3:Y:S02]  /*2210*/  LDG.E.U8 R80, desc[UR38][R10.64] ;  /* 0x000000260a507981 */ /* 0x000ee4000c1e1100 */
[----:B---3--:R-:W-:-:S05]  /*2220*/  PRMT R13, R80, 0x8880, RZ ;  /* 0x00008880500d7816 */ /* 0x008fca00000000ff */
[----:B------:R-:W-:-:S07]  /*2230*/  IMAD R14, R13, R72, RZ ;  /* 0x000000480d0e7224 */ /* 0x000fce00078e02ff */
.L_x_36:
[----:B------:R-:W-:Y:S05]  /*2240*/  BSYNC B1 ;  /* 0x0000000000017941 */ /* 0x000fea0003800000 */
.L_x_35:
[----:B------:R-:W-:Y:S01]  /*2250*/  @!P5 IMAD R13, R26, R19, R14 ;  /* 0x000000131a0dd224 */ /* 0x000fe200078e020e */
[----:B------:R-:W-:Y:S04]  /*2260*/  BSSY B1, `(.L_x_37) ;  /* 0x0000006000017945 */ /* 0x000fe80003800000 */
[----:B------:R3:W-:Y:S01]  /*2270*/  @!P5 STG.E.U8 desc[UR38][R6.64], R13 ;  /* 0x0000000d0600d986 */ /* 0x0007e2000c101126 */
[----:B------:R-:W-:Y:S05]  /*2280*/  @P3 BRA `(.L_x_38) ;  /* 0x00000000000c3947 */ /* 0x000fea0003800000 */
[----:B------:R-:W3:Y:S02]  /*2290*/  LDG.E.U8 R80, desc[UR38][R10.64+0x1] ;  /* 0x000001260a507981 */ /* 0x000ee4000c1e1100 */
[----:B---3--:R-:W-:-:S05]  /*22a0*/  PRMT R13, R80, 0x8880, RZ ;  /* 0x00008880500d7816 */ /* 0x008fca00000000ff */
[----:B------:R-:W-:-:S07]  /*22b0*/  IMAD R14, R13, R72, RZ ;  /* 0x000000480d0e7224 */ /* 0x000fce00078e02ff */
.L_x_38:
[----:B------:R-:W-:Y:S05]  /*22c0*/  BSYNC B1 ;  /* 0x0000000000017941 */ /* 0x000fea0003800000 */
.L_x_37:
[----:B------:R-:W-:Y:S01]  /*22d0*/  @!P3 IMAD R27, R27, R19, R14 ;  /* 0x000000131b1bb224 */ /* 0x000fe200078e020e */
[----:B------:R-:W-:Y:S04]  /*22e0*/  BSSY B1, `(.L_x_39) ;  /* 0x0000006000017945 */ /* 0x000fe80003800000 */
[----:B------:R4:W-:Y:S01]  /*22f0*/  @!P3 STG.E.U8 desc[UR38][R6.64+0x1], R27 ;  /* 0x0000011b0600b986 */ /* 0x0009e2000c101126 */
[----:B------:R-:W-:Y:S05]  /*2300*/  @P4 BRA `(.L_x_40) ;  /* 0x00000000000c4947 */ /* 0x000fea0003800000 */
[----:B------:R-:W3:Y:S02]  /*2310*/  LDG.E.U8 R80, desc[UR38][R8.64+0x8] ;  /* 0x0000082608507981 */ /* 0x000ee4000c1e1100 */
[----:B---3--:R-:W-:-:S05]  /*2320*/  PRMT R13, R80, 0x8880, RZ ;  /* 0x00008880500d7816 */ /* 0x008fca00000000ff */
[----:B------:R-:W-:-:S07]  /*2330*/  IMAD R14, R13, R72, RZ ;  /* 0x000000480d0e7224 */ /* 0x000fce00078e02ff */
.L_x_40:
[----:B------:R-:W-:Y:S05]  /*2340*/  BSYNC B1 ;  /* 0x0000000000017941 */ /* 0x000fea0003800000 */
.L_x_39:
[----:B---3--:R-:W-:Y:S01]  /*2350*/  @!P4 IMAD R13, R28, R19, R14 ;  /* 0x000000131c0dc224 */ /* 0x008fe200078e020e */
[----:B------:R-:W-:Y:S04]  /*2360*/  BSSY B1, `(.L_x_41) ;  /* 0x0000006000017945 */ /* 0x000fe80003800000 */
[----:B------:R3:W-:Y:S01]  /*2370*/  @!P4 STG.E.U8 desc[UR38][R4.64+0x8], R13 ;  /* 0x0000080d0400c986 */ /* 0x0007e2000c101126 */
[----:B------:R-:W-:Y:S05]  /*2380*/  @P2 BRA `(.L_x_42) ;  /* 0x00000000000c2947 */ /* 0x000fea0003800000 */
[----:B------:R-:W3:Y:S02]  /*2390*/  LDG.E.U8 R80, desc[UR38][R8.64+0x9] ;  /* 0x0000092608507981 */ /* 0x000ee4000c1e1100 */
[----:B---3--:R-:W-:-:S05]  /*23a0*/  PRMT R13, R80, 0x8880, RZ ;  /* 0x00008880500d7816 */ /* 0x008fca00000000ff */
[----:B------:R-:W-:-:S07]  /*23b0*/  IMAD R14, R13, R72, RZ ;  /* 0x000000480d0e7224 */ /* 0x000fce00078e02ff */
.L_x_42:
[----:B------:R-:W-:Y:S05]  /*23c0*/  BSYNC B1 ;  /* 0x0000000000017941 */ /* 0x000fea0003800000 */
.L_x_41:
[----:B------:R-:W-:Y:S01]  /*23d0*/  ISETP.LT.OR P4, PT, R3, 0x9, !P0 ;  /* 0x000000090300780c */ /* 0x000fe20004781670 */
[----:B------:R-:W-:Y:S01]  /*23e0*/  @!P2 IMAD R29, R29, R19, R14 ;  /* 0x000000131d1da224 */ /* 0x000fe200078e020e */
[----:B------:R-:W-:Y:S01]  /*23f0*/  BSSY B1, `(.L_x_43) ;  /* 0x0000009000017945 */ /* 0x000fe20003800000 */
[C---:B------:R-:W-:Y:S02]  /*2400*/  ISETP.LT.OR P3, PT, R3.reuse, 0xa, !P0 ;  /* 0x0000000a0300780c */ /* 0x040fe40004761670 */
[C---:B------:R-:W-:Y:S01]  /*2410*/  ISETP.LT.OR P5, PT, R3.reuse, 0x11, !P1 ;  /* 0x000000110300780c */ /* 0x040fe20004fa1670 */
[----:B------:R0:W-:Y:S01]  /*2420*/  @!P2 STG.E.U8 desc[UR38][R4.64+0x9], R29 ;  /* 0x0000091d0400a986 */ /* 0x0001e2000c101126 */
[----:B------:R-:W-:-:S06]  /*2430*/  ISETP.LT.OR P2, PT, R3, 0x12, !P1 ;  /* 0x000000120300780c */ /* 0x000fcc0004f41670 */
[----:B------:R-:W-:Y:S07]  /*2440*/  @P4 BRA `(.L_x_44) ;  /* 0x00000000000c4947 */ /* 0x000fee0003800000 */
[----:B------:R-:W3:Y:S02]  /*2450*/  LDG.E.U8 R80, desc[UR38][R10.64+0x8] ;  /* 0x000008260a507981 */ /* 0x000ee4000c1e1100 */
[----:B---3--:R-:W-:-:S05]  /*2460*/  PRMT R13, R80, 0x8880, RZ ;  /* 0x00008880500d7816 */ /* 0x008fca00000000ff */
[----:B------:R-:W-:-:S07]  /*2470*/  IMAD R14, R13, R72, RZ ;  /* 0x000000480d0e7224 */ /* 0x000fce00078e02ff */
.L_x_44:
[----:B------:R-:W-:Y:S05]  /*2480*/  BSYNC B1 ;  /* 0x0000000000017941 */ /* 0x000fea0003800000 */
.L_x_43:
[----:B---3--:R-:W-:Y:S01]  /*2490*/  @!P4 IMAD R13, R30, R19, R14 ;  /* 0x000000131e0dc224 */ /* 0x008fe200078e020e */
[----:B------:R-:W-:Y:S04]  /*24a0*/  BSSY B1, `(.L_x_45) ;  /* 0x0000006000017945 */ /* 0x000fe80003800000 */
[----:B------:R3:W-:Y:S01]  /*24b0*/  @!P4 STG.E.U8 desc[UR38][R6.64+0x8], R13 ;  /* 0x0000080d0600c986 */ /* 0x0007e2000c101126 */
[----:B------:R-:W-:Y:S05]  /*24c0*/  @P3 BRA `(.L_x_46) ;  /* 0x00000000000c3947 */ /* 0x000fea0003800000 */
[----:B------:R-:W3:Y:S02]  /*24d0*/  LDG.E.U8 R80, desc[UR38][R10.64+0x9] ;  /* 0x000009260a507981 */ /* 0x000ee4000c1e1100 */
[----:B---3--:R-:W-:-:S05]  /*24e0*/  PRMT R13, R80, 0x8880, RZ ;  /* 0x00008880500d7816 */ /* 0x008fca00000000ff */
[----:B------:R-:W-:-:S07]  /*24f0*/  IMAD R14, R13, R72, RZ ;  /* 0x000000480d0e7224 */ /* 0x000fce00078e02ff */
.L_x_46:
[----:B------:R-:W-:Y:S05]  /*2500*/  BSYNC B1 ;  /* 0x0000000000017941 */ /* 0x000fea0003800000 */
.L_x_45:
[----:B------:R-:W-:Y:S01]  /*2510*/  @!P3 IMAD R31, R31, R19, R14 ;  /* 0x000000131f1fb224 */ /* 0x000fe200078e020e */
[----:B------:R-:W-:Y:S04]  /*2520*/  BSSY B1, `(.L_x_47) ;  /* 0x0000006000017945 */ /* 0x000fe80003800000 */
[----:B------:R0:W-:Y:S01]  /*2530*/  @!P3 STG.E.U8 desc[UR38][R6.64+0x9], R31 ;  /* 0x0000091f0600b986 */ /* 0x0001e2000c101126 */
[----:B------:R-:W-:Y:S05]  /*2540*/  @P5 BRA `(.L_x_48) ;  /* 0x00000000000c5947 */ /* 0x000fea0003800000 */
[----:B------:R-:W3:Y:S02]  /*2550*/  LDG.E.U8 R80, desc[UR38][R8.64+0x10] ;  /* 0x0000102608507981 */ /* 0x000ee4000c1e1100 */
[----:B---3--:R-:W-:-:S05]  /*2560*/  PRMT R13, R80, 0x8880, RZ ;  /* 0x00008880500d7816 */ /* 0x008fca00000000ff */
[----:B------:R-:W-:-:S07]  /*2570*/  IMAD R14, R13, R72, RZ ;  /* 0x000000480d0e7224 */ /* 0x000fce00078e02ff */
.L_x_48:
[----:B------:R-:W-:Y:S05]  /*2580*/  BSYNC B1 ;  /* 0x0000000000017941 */ /* 0x000fea0003800000 */
.L_x_47:
[----:B---3--:R-:W-:Y:S01]  /*2590*/  @!P5 IMAD R13, R32, R19, R14 ;  /* 0x00000013200dd224 */ /* 0x008fe200078e020e */
[----:B------:R-:W-:Y:S04]  /*25a0*/  BSSY B1, `(.L_x_49) ;  /* 0x0000006000017945 */ /* 0x000fe80003800000 */
[----:B------:R3:W-:Y:S01]  /*25b0*/  @!P5 STG.E.U8 desc[UR38][R4.64+0x10], R13 ;  /* 0x0000100d0400d986 */ /* 0x0007e2000c101126 */
[----:B------:R-:W-:Y:S05]  /*25c0*/  @P2 BRA `(.L_x_50) ;  /* 0x00000000000c2947 */ /* 0x000fea0003800000 */
[----:B------:R-:W3:Y:S02]  /*25d0*/  LDG.E.U8 R80, desc[UR38][R8.64+0x11] ;  /* 0x0000112608507981 */ /* 0x000ee4000c1e1100 */
[----:B---3--:R-:W-:-:S05]  /*25e0*/  PRMT R13, R80, 0x8880, RZ ;  /* 0x00008880500d7816 */ /* 0x008fca00000000ff */
[----:B------:R-:W-:-:S07]  /*25f0*/  IMAD R14, R13, R72, RZ ;  /* 0x000000480d0e7224 */ /* 0x000fce00078e02ff */
.L_x_50:
[----:B------:R-:W-:Y:S05]  /*2600*/  BSYNC B1 ;  /* 0x0000000000017941 */ /* 0x000fea0003800000 */
.L_x_49:
        /* <DEDUP_REMOVED lines=11> */
.L_x_52:
[----:B------:R-:W-:Y:S05]  /*26c0*/  BSYNC B1 ;  /* 0x0000000000017941 */ /* 0x000fea0003800000 */
.L_x_51:
[----:B---3--:R-:W-:Y:S01]  /*26d0*/  @!P4 IMAD R13, R34, R19, R14 ;  /* 0x00000013220dc224 */ /* 0x008fe200078e020e */
[----:B------:R-:W-:Y:S04]  /*26e0*/  BSSY B1, `(.L_x_53) ;  /* 0x0000006000017945 */ /* 0x000fe80003800000 */
[----:B------:R3:W-:Y:S01]  /*26f0*/  @!P4 STG.E.U8 desc[UR38][R6.64+0x10], R13 ;  /* 0x0000100d0600c986 */ /* 0x0007e2000c101126 */
[----:B------:R-:W-:Y:S05]  /*2700*/  @P3 BRA `(.L_x_54) ;  /* 0x00000000000c3947 */ /* 0x000fea0003800000 */
[----:B------:R-:W3:Y:S02]  /*2710*/  LDG.E.U8 R80, desc[UR38][R10.64+0x11] ;  /* 0x000011260a507981 */ /* 0x000ee4000c1e1100 */
[----:B---3--:R-:W-:-:S05]  /*2720*/  PRMT R13, R80, 0x8880, RZ ;  /* 0x00008880500d7816 */ /* 0x008fca00000000ff */
[----:B------:R-:W-:-:S07]  /*2730*/  IMAD R14, R13, R72, RZ ;  /* 0x000000480d0e7224 */ /* 0x000fce00078e02ff */
.L_x_54:
[----:B------:R-:W-:Y:S05]  /*2740*/  BSYNC B1 ;  /* 0x0000000000017941 */ /* 0x000fea0003800000 */
.L_x_53:
[----:B------:R-:W-:Y:S01]  /*2750*/  @!P3 IMAD R35, R35, R19, R14 ;  /* 0x000000132323b224 */ /* 0x000fe200078e020e */
[----:B------:R-:W-:Y:S04]  /*2760*/  BSSY B1, `(.L_x_55) ;  /* 0x0000006000017945 */ /* 0x000fe80003800000 */
[----:B------:R0:W-:Y:S01]  /*2770*/  @!P3 STG.E.U8 desc[UR38][R6.64+0x11], R35 ;  /* 0x000011230600b986 */ /* 0x0001e2000c101126 */
[----:B------:R-:W-:Y:S05]  /*2780*/  @P5 BRA `(.L_x_56) ;  /* 0x00000000000c5947 */ /* 0x000fea0003800000 */
[----:B------:R-:W3:Y:S02]  /*2790*/  LDG.E.U8 R80, desc[UR38][R8.64+0x18] ;  /* 0x0000182608507981 */ /* 0x000ee4000c1e1100 */
[----:B---3--:R-:W-:-:S05]  /*27a0*/  PRMT R13, R80, 0x8880, RZ ;  /* 0x00008880500d7816 */ /* 0x008fca00000000ff */
[----:B------:R-:W-:-:S07]  /*27b0*/  IMAD R14, R13, R72, RZ ;  /* 0x000000480d0e7224 */ /* 0x000fce00078e02ff */
.L_x_56:
[----:B------:R-:W-:Y:S05]  /*27c0*/  BSYNC B1 ;  /* 0x0000000000017941 */ /* 0x000fea0003800000 */
.L_x_55:
[----:B---3--:R-:W-:Y:S01]  /*27d0*/  @!P5 IMAD R13, R36, R19, R14 ;  /* 0x00000013240dd224 */ /* 0x008fe200078e020e */
[----:B------:R-:W-:Y:S04]  /*27e0*/  BSSY B1, `(.L_x_57) ;  /* 0x0000006000017945 */ /* 0x000fe80003800000 */
[----:B------:R3:W-:Y:S01]  /*27f0*/  @!P5 STG.E.U8 desc[UR38][R4.64+0x18], R13 ;  /* 0x0000180d0400d986 */ /* 0x0007e2000c101126 */
[----:B------:R-:W-:Y:S05]  /*2800*/  @P2 BRA `(.L_x_58) ;  /* 0x00000000000c2947 */ /* 0x000fea0003800000 */
[----:B------:R-:W3:Y:S02]  /*2810*/  LDG.E.U8 R80, desc[UR38][R8.64+0x19] ;  /* 0x0000192608507981 */ /* 0x000ee4000c1e1100 */
[----:B---3--:R-:W-:-:S05]  /*2820*/  PRMT R13, R80, 0x8880, RZ ;  /* 0x00008880500d7816 */ /* 0x008fca00000000ff */
[----:B------:R-:W-:-:S07]  /*2830*/  IMAD R14, R13, R72, RZ ;  /* 0x000000480d0e7224 */ /* 0x000fce00078e02ff */
.L_x_58:
[----:B------:R-:W-:Y:S05]  /*2840*/  BSYNC B1 ;  /* 0x0000000000017941 */ /* 0x000fea0003800000 */
.L_x_57:
        /* <DEDUP_REMOVED lines=11> */
.L_x_60:
[----:B------:R-:W-:Y:S05]  /*2900*/  BSYNC B1 ;  /* 0x0000000000017941 */ /* 0x000fea0003800000 */
.L_x_59:
[----:B---3--:R-:W-:Y:S01]  /*2910*/  @!P4 IMAD R13, R38, R19, R14 ;  /* 0x00000013260dc224 */ /* 0x008fe200078e020e */
[----:B------:R-:W-:Y:S04]  /*2920*/  BSSY B1, `(.L_x_61) ;  /* 0x0000006000017945 */ /* 0x000fe80003800000 */
[----:B------:R3:W-:Y:S01]  /*2930*/  @!P4 STG.E.U8 desc[UR38][R6.64+0x18], R13 ;  /* 0x0000180d0600c986 */ /* 0x0007e2000c101126 */
[----:B------:R-:W-:Y:S05]  /*2940*/  @P3 BRA `(.L_x_62) ;  /* 0x00000000000c3947 */ /* 0x000fea0003800000 */
[----:B------:R-:W3:Y:S02]  /*2950*/  LDG.E.U8 R80, desc[UR38][R10.64+0x19] ;  /* 0x000019260a507981 */ /* 0x000ee4000c1e1100 */
[----:B---3--:R-:W-:-:S05]  /*2960*/  PRMT R13, R80, 0x8880, RZ ;  /* 0x00008880500d7816 */ /* 0x008fca00000000ff */
[----:B------:R-:W-:-:S07]  /*2970*/  IMAD R14, R13, R72, RZ ;  /* 0x000000480d0e7224 */ /* 0x000fce00078e02ff */
.L_x_62:
[----:B------:R-:W-:Y:S05]  /*2980*/  BSYNC B1 ;  /* 0x0000000000017941 */ /* 0x000fea0003800000 */
.L_x_61:
[----:B------:R-:W-:Y:S01]  /*2990*/  @!P3 IMAD R39, R39, R19, R14 ;  /* 0x000000132727b224 */ /* 0x000fe200078e020e */
[----:B------:R-:W-:Y:S04]  /*29a0*/  BSSY B1, `(.L_x_63) ;  /* 0x0000006000017945 */ /* 0x000fe80003800000 */
[----:B------:R0:W-:Y:S01]  /*29b0*/  @!P3 STG.E.U8 desc[UR38][R6.64+0x19], R39 ;  /* 0x000019270600b986 */ /* 0x0001e2000c101126 */
[----:B------:R-:W-:Y:S05]  /*29c0*/  @P5 BRA `(.L_x_64) ;  /* 0x00000000000c5947 */ /* 0x000fea0003800000 */
[----:B------:R-:W3:Y:S02]  /*29d0*/  LDG.E.U8 R80, desc[UR38][R8.64+0x20] ;  /* 0x0000202608507981 */ /* 0x000ee4000c1e1100 */
[----:B---3--:R-:W-:-:S05]  /*29e0*/  PRMT R13, R80, 0x8880, RZ ;  /* 0x00008880500d7816 */ /* 0x008fca00000000ff */
[----:B------:R-:W-:-:S07]  /*29f0*/  IMAD R14, R13, R72, RZ ;  /* 0x000000480d0e7224 */ /* 0x000fce00078e02ff */
.L_x_64:
[----:B------:R-:W-:Y:S05]  /*2a00*/  BSYNC B1 ;  /* 0x0000000000017941 */ /* 0x000fea0003800000 */
.L_x_63:
[----:B---3--:R-:W-:Y:S01]  /*2a10*/  @!P5 IMAD R13, R40, R19, R14 ;  /* 0x00000013280dd224 */ /* 0x008fe200078e020e */
[----:B------:R-:W-:Y:S04]  /*2a20*/  BSSY B1, `(.L_x_65) ;  /* 0x0000006000017945 */ /* 0x000fe80003800000 */
[----:B------:R3:W-:Y:S01]  /*2a30*/  @!P5 STG.E.U8 desc[UR38][R4.64+0x20], R13 ;  /* 0x0000200d0400d986 */ /* 0x0007e2000c101126 */
[----:B------:R-:W-:Y:S05]  /*2a40*/  @P2 BRA `(.L_x_66) ;  /* 0x00000000000c2947 */ /* 0x000fea0003800000 */
[----:B------:R-:W3:Y:S02]  /*2a50*/  LDG.E.U8 R80, desc[UR38][R8.64+0x21] ;  /* 0x0000212608507981 */ /* 0x000ee4000c1e1100 */
[----:B---3--:R-:W-:-:S05]  /*2a60*/  PRMT R13, R80, 0x8880, RZ ;  /* 0x00008880500d7816 */ /* 0x008fca00000000ff */
[----:B------:R-:W-:-:S07]  /*2a70*/  IMAD R14, R13, R72, RZ ;  /* 0x000000480d0e7224 */ /* 0x000fce00078e02ff */
.L_x_66:
[----:B------:R-:W-:Y:S05]  /*2a80*/  BSYNC B1 ;  /* 0x0000000000017941 */ /* 0x000fea0003800000 */
.L_x_65:
        /* <DEDUP_REMOVED lines=11> */
.L_x_68:
[----:B------:R-:W-:Y:S05]  /*2b40*/  BSYNC B1 ;  /* 0x0000000000017941 */ /* 0x000fea0003800000 */
.L_x_67:
[----:B---3--:R-:W-:Y:S01]  /*2b50*/  @!P4 IMAD R13, R42, R19, R14 ;  /* 0x000000132a0dc224 */ /* 0x008fe200078e020e */
[----:B------:R-:W-:Y:S04]  /*2b60*/  BSSY B1, `(.L_x_69) ;  /* 0x0000006000017945 */ /* 0x000fe80003800000 */
[----:B------:R3:W-:Y:S01]  /*2b70*/  @!P4 STG.E.U8 desc[UR38][R6.64+0x20], R13 ;  /* 0x0000200d0600c986 */ /* 0x0007e2000c101126 */
[----:B------:R-:W-:Y:S05]  /*2b80*/  @P3 BRA `(.L_x_70) ;  /* 0x00000000000c3947 */ /* 0x000fea0003800000 */
[----:B------:R-:W3:Y:S02]  /*2b90*/  LDG.E.U8 R80, desc[UR38][R10.64+0x21] ;  /* 0x000021260a507981 */ /* 0x000ee4000c1e1100 */
[----:B---3--:R-:W-:-:S05]  /*2ba0*/  PRMT R13, R80, 0x8880, RZ ;  /* 0x00008880500d7816 */ /* 0x008fca00000000ff */
[----:B------:R-:W-:-:S07]  /*2bb0*/  IMAD R14, R13, R72, RZ ;  /* 0x000000480d0e7224 */ /* 0x000fce00078e02ff */
.L_x_70:
[----:B------:R-:W-:Y:S05]  /*2bc0*/  BSYNC B1 ;  /* 0x0000000000017941 */ /* 0x000fea0003800000 */
.L_x_69:
[----:B------:R-:W-:Y:S01]  /*2bd0*/  @!P3 IMAD R43, R43, R19, R14 ;  /* 0x000000132b2bb224 */ /* 0x000fe200078e020e */
[----:B------:R-:W-:Y:S04]  /*2be0*/  BSSY B1, `(.L_x_71) ;  /* 0x0000006000017945 */ /* 0x000fe80003800000 */
[----:B------:R0:W-:Y:S01]  /*2bf0*/  @!P3 STG.E.U8 desc[UR38][R6.64+0x21], R43 ;  /* 0x0000212b0600b986 */ /* 0x0001e2000c101126 */
[----:B------:R-:W-:Y:S05]  /*2c00*/  @P5 BRA `(.L_x_72) ;  /* 0x00000000000c5947 */ /* 0x000fea0003800000 */
[----:B------:R-:W3:Y:S02]  /*2c10*/  LDG.E.U8 R80, desc[UR38][R8.64+0x28] ;  /* 0x0000282608507981 */ /* 0x000ee4000c1e1100 */
[----:B---3--:R-:W-:-:S05]  /*2c20*/  PRMT R13, R80, 0x8880, RZ ;  /* 0x00008880500d7816 */ /* 0x008fca00000000ff */
[----:B------:R-:W-:-:S07]  /*2c30*/  IMAD R14, R13, R72, RZ ;  /* 0x000000480d0e7224 */ /* 0x000fce00078e02ff */
.L_x_72:
[----:B------:R-:W-:Y:S05]  /*2c40*/  BSYNC B1 ;  /* 0x0000000000017941 */ /* 0x000fea0003800000 */
.L_x_71:
[----:B---3--:R-:W-:Y:S01]  /*2c50*/  @!P5 IMAD R13, R44, R19, R14 ;  /* 0x000000132c0dd224 */ /* 0x008fe200078e020e */
[----:B------:R-:W-:Y:S04]  /*2c60*/  BSSY B1, `(.L_x_73) ;  /* 0x0000006000017945 */ /* 0x000fe80003800000 */
[----:B------:R3:W-:Y:S01]  /*2c70*/  @!P5 STG.E.U8 desc[UR38][R4.64+0x28], R13 ;  /* 0x0000280d0400d986 */ /* 0x0007e2000c101126 */
[----:B------:R-:W-:Y:S05]  /*2c80*/  @P2 BRA `(.L_x_74) ;  /* 0x00000000000c2947 */ /* 0x000fea0003800000 */
[----:B------:R-:W3:Y:S02]  /*2c90*/  LDG.E.U8 R80, desc[UR38][R8.64+0x29] ;  /* 0x0000292608507981 */ /* 0x000ee4000c1e1100 */
[----:B---3--:R-:W-:-:S05]  /*2ca0*/  PRMT R13, R80, 0x8880, RZ ;  /* 0x00008880500d7816 */ /* 0x008fca00000000ff */
[----:B------:R-:W-:-:S07]  /*2cb0*/  IMAD R14, R13, R72, RZ ;  /* 0x000000480d0e7224 */ /* 0x000fce00078e02ff */
.L_x_74:
[----:B------:R-:W-:Y:S05]  /*2cc0*/  BSYNC B1 ;  /* 0x0000000000017941 */ /* 0x000fea0003800000 */
.L_x_73:
        /* <DEDUP_REMOVED lines=11> */
.L_x_76:
[----:B------:R-:W-:Y:S05]  /*2d80*/  BSYNC B1 ;  /* 0x0000000000017941 */ /* 0x000fea0003800000 */
.L_x_75:
[----:B---3--:R-:W-:Y:S01]  /*2d90*/  @!P4 IMAD R13, R46, R19, R14 ;  /* 0x000000132e0dc224 */ /* 0x008fe200078e020e */
[----:B------:R-:W-:Y:S04]  /*2da0*/  BSSY B1, `(.L_x_77) ;  /* 0x0000006000017945 */ /* 0x000fe80003800000 */
[----:B------:R3:W-:Y:S01]  /*2db0*/  @!P4 STG.E.U8 desc[UR38][R6.64+0x28], R13 ;  /* 0x0000280d0600c986 */ /* 0x0007e2000c101126 */
[----:B------:R-:W-:Y:S05]  /*2dc0*/  @P3 BRA `(.L_x_78) ;  /* 0x00000000000c3947 */ /* 0x000fea0003800000 */
[----:B------:R-:W3:Y:S02]  /*2dd0*/  LDG.E.U8 R80, desc[UR38][R10.64+0x29] ;  /* 0x000029260a507981 */ /* 0x000ee4000c1e1100 */
[----:B---3--:R-:W-:-:S05]  /*2de0*/  PRMT R13, R80, 0x8880, RZ ;  /* 0x00008880500d7816 */ /* 0x008fca00000000ff */
[----:B------:R-:W-:-:S07]  /*2df0*/  IMAD R14, R13, R72, RZ ;  /* 0x000000480d0e7224 */ /* 0x000fce00078e02ff */
.L_x_78:
[----:B------:R-:W-:Y:S05]  /*2e00*/  BSYNC B1 ;  /* 0x0000000000017941 */ /* 0x000fea0003800000 */
.L_x_77:
[----:B------:R-:W-:Y:S01]  /*2e10*/  @!P3 IMAD R47, R47, R19, R14 ;  /* 0x000000132f2fb224 */ /* 0x000fe200078e020e */
[----:B------:R-:W-:Y:S04]  /*2e20*/  BSSY B1, `(.L_x_79) ;  /* 0x0000006000017945 */ /* 0x000fe80003800000 */
[----:B------:R0:W-:Y:S01]  /*2e30*/  @!P3 STG.E.U8 desc[UR38][R6.64+0x29], R47 ;  /* 0x0000292f0600b986 */ /* 0x0001e2000c101126 */
[----:B------:R-:W-:Y:S05]  /*2e40*/  @P5 BRA `(.L_x_80) ;  /* 0x00000000000c5947 */ /* 0x000fea0003800000 */
[----:B------:R-:W3:Y:S02]  /*2e50*/  LDG.E.U8 R80, desc[UR38][R8.64+0x30] ;  /* 0x0000302608507981 */ /* 0x000ee4000c1e1100 */
[----:B---3--:R-:W-:-:S05]  /*2e60*/  PRMT R13, R80, 0x8880, RZ ;  /* 0x00008880500d7816 */ /* 0x008fca00000000ff */
[----:B------:R-:W-:-:S07]  /*2e70*/  IMAD R14, R13, R72, RZ ;  /* 0x000000480d0e7224 */ /* 0x000fce00078e02ff */
.L_x_80:
[----:B------:R-:W-:Y:S05]  /*2e80*/  BSYNC B1 ;  /* 0x0000000000017941 */ /* 0x000fea0003800000 */
.L_x_79:
[----:B---3--:R-:W-:Y:S01]  /*2e90*/  @!P5 IMAD R13, R48, R19, R14 ;  /* 0x00000013300dd224 */ /* 0x008fe200078e020e */
[----:B------:R-:W-:Y:S04]  /*2ea0*/  BSSY B1, `(.L_x_81) ;  /* 0x0000006000017945 */ /* 0x000fe80003800000 */
[----:B------:R3:W-:Y:S01]  /*2eb0*/  @!P5 STG.E.U8 desc[UR38][R4.64+0x30], R13 ;  /* 0x0000300d0400d986 */ /* 0x0007e2000c101126 */
[----:B------:R-:W-:Y:S05]  /*2ec0*/  @P2 BRA `(.L_x_82) ;  /* 0x00000000000c2947 */ /* 0x000fea0003800000 */
[----:B------:R-:W3:Y:S02]  /*2ed0*/  LDG.E.U8 R80, desc[UR38][R8.64+0x31] ;  /* 0x0000312608507981 */ /* 0x000ee4000c1e1100 */
[----:B---3--:R-:W-:-:S05]  /*2ee0*/  PRMT R13, R80, 0x8880, RZ ;  /* 0x00008880500d7816 */ /* 0x008fca00000000ff */
[----:B------:R-:W-:-:S07]  /*2ef0*/  IMAD R14, R13, R72, RZ ;  /* 0x000000480d0e7224 */ /* 0x000fce00078e02ff */
.L_x_82:
[----:B------:R-:W-:Y:S05]  /*2f00*/  BSYNC B1 ;  /* 0x0000000000017941 */ /* 0x000fea0003800000 */
.L_x_81:
        /* <DEDUP_REMOVED lines=11> */
.L_x_84:
[----:B------:R-:W-:Y:S05]  /*2fc0*/  BSYNC B1 ;  /* 0x0000000000017941 */ /* 0x000fea0003800000 */
.L_x_83:
[----:B---3--:R-:W-:Y:S01]  /*2fd0*/  @!P4 IMAD R13, R50, R19, R14 ;  /* 0x00000013320dc224 */ /* 0x008fe200078e020e */
[----:B------:R-:W-:Y:S04]  /*2fe0*/  BSSY B1, `(.L_x_85) ;  /* 0x0000006000017945 */ /* 0x000fe80003800000 */
[----:B------:R3:W-:Y:S01]  /*2ff0*/  @!P4 STG.E.U8 desc[UR38][R6.64+0x30], R13 ;  /* 0x0000300d0600c986 */ /* 0x0007e2000c101126 */
[----:B------:R-:W-:Y:S05]  /*3000*/  @P3 BRA `(.L_x_86) ;  /* 0x00000000000c3947 */ /* 0x000fea0003800000 */
[----:B------:R-:W3:Y:S02]  /*3010*/  LDG.E.U8 R80, desc[UR38][R10.64+0x31] ;  /* 0x000031260a507981 */ /* 0x000ee4000c1e1100 */
[----:B---3--:R-:W-:-:S05]  /*3020*/  PRMT R13, R80, 0x8880, RZ ;  /* 0x00008880500d7816 */ /* 0x008fca00000000ff */
[----:B------:R-:W-:-:S07]  /*3030*/  IMAD R14, R13, R72, RZ ;  /* 0x000000480d0e7224 */ /* 0x000fce00078e02ff */
.L_x_86:
[----:B------:R-:W-:Y:S05]  /*3040*/  BSYNC B1 ;  /* 0x0000000000017941 */ /* 0x000fea0003800000 */
.L_x_85:
[----:B------:R-:W-:Y:S01]  /*3050*/  @!P3 IMAD R51, R51, R19, R14 ;  /* 0x000000133333b224 */ /* 0x000fe200078e020e */
[----:B------:R-:W-:Y:S04]  /*3060*/  BSSY B1, `(.L_x_87) ;  /* 0x0000006000017945 */ /* 0x000fe80003800000 */
[----:B------:R0:W-:Y:S01]  /*3070*/  @!P3 STG.E.U8 desc[UR38][R6.64+0x31], R51 ;  /* 0x000031330600b986 */ /* 0x0001e2000c101126 */
[----:B------:R-:W-:Y:S05]  /*3080*/  @P5 BRA `(.L_x_88) ;  /* 0x00000000000c5947 */ /* 0x000fea0003800000 */
[----:B------:R-:W3:Y:S02]  /*3090*/  LDG.E.U8 R80, desc[UR38][R8.64+0x38] ;  /* 0x0000382608507981 */ /* 0x000ee4000c1e1100 */
[----:B---3--:R-:W-:-:S05]  /*30a0*/  PRMT R13, R80, 0x8880, RZ ;  /* 0x00008880500d7816 */ /* 0x008fca00000000ff */
[----:B------:R-:W-:-:S07]  /*30b0*/  IMAD R14, R13, R72, RZ ;  /* 0x000000480d0e7224 */ /* 0x000fce00078e02ff */
.L_x_88:
[----:B------:R-:W-:Y:S05]  /*30c0*/  BSYNC B1 ;  /* 0x0000000000017941 */ /* 0x000fea0003800000 */
.L_x_87:
[----:B---3--:R-:W-:Y:S01]  /*30d0*/  @!P5 IMAD R13, R52, R19, R14 ;  /* 0x00000013340dd224 */ /* 0x008fe200078e020e */
[----:B------:R-:W-:Y:S04]  /*30e0*/  BSSY B1, `(.L_x_89) ;  /* 0x0000006000017945 */ /* 0x000fe80003800000 */
[----:B------:R3:W-:Y:S01]  /*30f0*/  @!P5 STG.E.U8 desc[UR38][R4.64+0x38], R13 ;  /* 0x0000380d0400d986 */ /* 0x0007e2000c101126 */
[----:B------:R-:W-:Y:S05]  /*3100*/  @P2 BRA `(.L_x_90) ;  /* 0x00000000000c2947 */ /* 0x000fea0003800000 */
[----:B------:R-:W3:Y:S02]  /*3110*/  LDG.E.U8 R80, desc[UR38][R8.64+0x39] ;  /* 0x0000392608507981 */ /* 0x000ee4000c1e1100 */
[----:B---3--:R-:W-:-:S05]  /*3120*/  PRMT R13, R80, 0x8880, RZ ;  /* 0x00008880500d7816 */ /* 0x008fca00000000ff */
[----:B------:R-:W-:-:S07]  /*3130*/  IMAD R14, R13, R72, RZ ;  /* 0x000000480d0e7224 */ /* 0x000fce00078e02ff */
.L_x_90:
[----:B------:R-:W-:Y:S05]  /*3140*/  BSYNC B1 ;  /* 0x0000000000017941 */ /* 0x000fea0003800000 */
.L_x_89:
        /* <DEDUP_REMOVED lines=11> */
.L_x_92:
[----:B------:R-:W-:Y:S05]  /*3200*/  BSYNC B1 ;  /* 0x0000000000017941 */ /* 0x000fea0003800000 */
.L_x_91:
[----:B---3--:R-:W-:Y:S01]  /*3210*/  @!P4 IMAD R13, R54, R19, R14 ;  /* 0x00000013360dc224 */ /* 0x008fe200078e020e */
[----:B------:R-:W-:Y:S04]  /*3220*/  BSSY B1, `(.L_x_93) ;  /* 0x0000006000017945 */ /* 0x000fe80003800000 */
[----:B------:R3:W-:Y:S01]  /*3230*/  @!P4 STG.E.U8 desc[UR38][R6.64+0x38], R13 ;  /* 0x0000380d0600c986 */ /* 0x0007e2000c101126 */
[----:B------:R-:W-:Y:S05]  /*3240*/  @P3 BRA `(.L_x_94) ;  /* 0x00000000000c3947 */ /* 0x000fea0003800000 */
[----:B------:R-:W3:Y:S02]  /*3250*/  LDG.E.U8 R80, desc[UR38][R10.64+0x39] ;  /* 0x000039260a507981 */ /* 0x000ee4000c1e1100 */
[----:B---3--:R-:W-:-:S05]  /*3260*/  PRMT R13, R80, 0x8880, RZ ;  /* 0x00008880500d7816 */ /* 0x008fca00000000ff */
[----:B------:R-:W-:-:S07]  /*3270*/  IMAD R14, R13, R72, RZ ;  /* 0x000000480d0e7224 */ /* 0x000fce00078e02ff */
.L_x_94:
[----:B------:R-:W-:Y:S05]  /*3280*/  BSYNC B1 ;  /* 0x0000000000017941 */ /* 0x000fea0003800000 */
.L_x_93:
[----:B------:R-:W-:Y:S01]  /*3290*/  @!P3 IMAD R55, R55, R19, R14 ;  /* 0x000000133737b224 */ /* 0x000fe200078e020e */
[----:B------:R-:W-:Y:S04]  /*32a0*/  BSSY B1, `(.L_x_95) ;  /* 0x0000006000017945 */ /* 0x000fe80003800000 */
[----:B------:R0:W-:Y:S01]  /*32b0*/  @!P3 STG.E.U8 desc[UR38][R6.64+0x39], R55 ;  /* 0x000039370600b986 */ /* 0x0001e2000c101126 */
[----:B------:R-:W-:Y:S05]  /*32c0*/  @P5 BRA `(.L_x_96) ;  /* 0x00000000000c5947 */ /* 0x000fea0003800000 */
[----:B------:R-:W3:Y:S02]  /*32d0*/  LDG.E.U8 R80, desc[UR38][R8.64+0x40] ;  /* 0x0000402608507981 */ /* 0x000ee4000c1e1100 */
[----:B---3--:R-:W-:-:S05]  /*32e0*/  PRMT R13, R80, 0x8880, RZ ;  /* 0x00008880500d7816 */ /* 0x008fca00000000ff */
[----:B------:R-:W-:-:S07]  /*32f0*/  IMAD R14, R13, R72, RZ ;  /* 0x000000480d0e7224 */ /* 0x000fce00078e02ff */
.L_x_96:
[----:B------:R-:W-:Y:S05]  /*3300*/  BSYNC B1 ;  /* 0x0000000000017941 */ /* 0x000fea0003800000 */
.L_x_95:
[----:B---3--:R-:W-:Y:S01]  /*3310*/  @!P5 IMAD R13, R56, R19, R14 ;  /* 0x00000013380dd224 */ /* 0x008fe200078e020e */
[----:B------:R-:W-:Y:S04]  /*3320*/  BSSY B1, `(.L_x_97) ;  /* 0x0000006000017945 */ /* 0x000fe80003800000 */
[----:B------:R3:W-:Y:S01]  /*3330*/  @!P5 STG.E.U8 desc[UR38][R4.64+0x40], R13 ;  /* 0x0000400d0400d986 */ /* 0x0007e2000c101126 */
[----:B------:R-:W-:Y:S05]  /*3340*/  @P2 BRA `(.L_x_98) ;  /* 0x00000000000c2947 */ /* 0x000fea0003800000 */
[----:B------:R-:W3:Y:S02]  /*3350*/  LDG.E.U8 R80, desc[UR38][R8.64+0x41] ;  /* 0x0000412608507981 */ /* 0x000ee4000c1e1100 */
[----:B---3--:R-:W-:-:S05]  /*3360*/  PRMT R13, R80, 0x8880, RZ ;  /* 0x00008880500d7816 */ /* 0x008fca00000000ff */
[----:B------:R-:W-:-:S07]  /*3370*/  IMAD R14, R13, R72, RZ ;  /* 0x000000480d0e7224 */ /* 0x000fce00078e02ff */
.L_x_98:
[----:B------:R-:W-:Y:S05]  /*3380*/  BSYNC B1 ;  /* 0x0000000000017941 */ /* 0x000fea0003800000 */
.L_x_97:
        /* <DEDUP_REMOVED lines=11> */
.L_x_100:
[----:B------:R-:W-:Y:S05]  /*3440*/  BSYNC B1 ;  /* 0x0000000000017941 */ /* 0x000fea0003800000 */
.L_x_99:
[----:B---3--:R-:W-:Y:S01]  /*3450*/  @!P4 IMAD R13, R58, R19, R14 ;  /* 0x000000133a0dc224 */ /* 0x008fe200078e020e */
[----:B------:R-:W-:Y:S04]  /*3460*/  BSSY B1, `(.L_x_101) ;  /* 0x0000006000017945 */ /* 0x000fe80003800000 */
[----:B------:R3:W-:Y:S01]  /*3470*/  @!P4 STG.E.U8 desc[UR38][R6.64+0x40], R13 ;  /* 0x0000400d0600c986 */ /* 0x0007e2000c101126 */
[----:B------:R-:W-:Y:S05]  /*3480*/  @P3 BRA `(.L_x_102) ;  /* 0x00000000000c3947 */ /* 0x000fea0003800000 */
[----:B------:R-:W3:Y:S02]  /*3490*/  LDG.E.U8 R80, desc[UR38][R10.64+0x41] ;  /* 0x000041260a507981 */ /* 0x000ee4000c1e1100 */
[----:B---3--:R-:W-:-:S05]  /*34a0*/  PRMT R13, R80, 0x8880, RZ ;  /* 0x00008880500d7816 */ /* 0x008fca00000000ff */
[----:B------:R-:W-:-:S07]  /*34b0*/  IMAD R14, R13, R72, RZ ;  /* 0x000000480d0e7224 */ /* 0x000fce00078e02ff */
.L_x_102:
[----:B------:R-:W-:Y:S05]  /*34c0*/  BSYNC B1 ;  /* 0x0000000000017941 */ /* 0x000fea0003800000 */
.L_x_101:
[----:B------:R-:W-:Y:S01]  /*34d0*/  @!P3 IMAD R59, R59, R19, R14 ;  /* 0x000000133b3bb224 */ /* 0x000fe200078e020e */
[----:B------:R-:W-:Y:S04]  /*34e0*/  BSSY B1, `(.L_x_103) ;  /* 0x0000006000017945 */ /* 0x000fe80003800000 */
[----:B------:R0:W-:Y:S01]  /*34f0*/  @!P3 STG.E.U8 desc[UR38][R6.64+0x41], R59 ;  /* 0x0000413b0600b986 */ /* 0x0001e2000c101126 */
[----:B------:R-:W-:Y:S05]  /*3500*/  @P5 BRA `(.L_x_104) ;  /* 0x00000000000c5947 */ /* 0x000fea0003800000 */
[----:B------:R-:W3:Y:S02]  /*3510*/  LDG.E.U8 R80, desc[UR38][R8.64+0x48] ;  /* 0x0000482608507981 */ /* 0x000ee4000c1e1100 */
[----:B---3--:R-:W-:-:S05]  /*3520*/  PRMT R13, R80, 0x8880, RZ ;  /* 0x00008880500d7816 */ /* 0x008fca00000000ff */
[----:B------:R-:W-:-:S07]  /*3530*/  IMAD R14, R13, R72, RZ ;  /* 0x000000480d0e7224 */ /* 0x000fce00078e02ff */
.L_x_104:
[----:B------:R-:W-:Y:S05]  /*3540*/  BSYNC B1 ;  /* 0x0000000000017941 */ /* 0x000fea0003800000 */
.L_x_103:
[----:B---3--:R-:W-:Y:S01]  /*3550*/  @!P5 IMAD R13, R60, R19, R14 ;  /* 0x000000133c0dd224 */ /* 0x008fe200078e020e */
[----:B------:R-:W-:Y:S04]  /*3560*/  BSSY B1, `(.L_x_105) ;  /* 0x0000006000017945 */ /* 0x000fe80003800000 */
[----:B------:R3:W-:Y:S01]  /*3570*/  @!P5 STG.E.U8 desc[UR38][R4.64+0x48], R13 ;  /* 0x0000480d0400d986 */ /* 0x0007e2000c101126 */
[----:B------:R-:W-:Y:S05]  /*3580*/  @P2 BRA `(.L_x_106) ;  /* 0x00000000000c2947 */ /* 0x000fea0003800000 */
[----:B------:R-:W3:Y:S02]  /*3590*/  LDG.E.U8 R80, desc[UR38][R8.64+0x49] ;  /* 0x0000492608507981 */ /* 0x000ee4000c1e1100 */
[----:B---3--:R-:W-:-:S05]  /*35a0*/  PRMT R13, R80, 0x8880, RZ ;  /* 0x00008880500d7816 */ /* 0x008fca00000000ff */
[----:B------:R-:W-:-:S07]  /*35b0*/  IMAD R14, R13, R72, RZ ;  /* 0x000000480d0e7224 */ /* 0x000fce00078e02ff */
.L_x_106:
[----:B------:R-:W-:Y:S05]  /*35c0*/  BSYNC B1 ;  /* 0x0000000000017941 */ /* 0x000fea0003800000 */
.L_x_105:
        /* <DEDUP_REMOVED lines=11> */
.L_x_108:
[----:B------:R-:W-:Y:S05]  /*3680*/  BSYNC B1 ;  /* 0x0000000000017941 */ /* 0x000fea0003800000 */
.L_x_107:
[----:B---3--:R-:W-:Y:S01]  /*3690*/  @!P4 IMAD R13, R62, R19, R14 ;  /* 0x000000133e0dc224 */ /* 0x008fe200078e020e */
[----:B------:R-:W-:Y:S04]  /*36a0*/  BSSY B1, `(.L_x_109) ;  /* 0x0000006000017945 */ /* 0x000fe80003800000 */
[----:B------:R3:W-:Y:S01]  /*36b0*/  @!P4 STG.E.U8 desc[UR38][R6.64+0x48], R13 ;  /* 0x0000480d0600c986 */ /* 0x0007e2000c101126 */
[----:B------:R-:W-:Y:S05]  /*36c0*/  @P3 BRA `(.L_x_110) ;  /* 0x00000000000c3947 */ /* 0x000fea0003800000 */
[----:B------:R-:W3:Y:S02]  /*36d0*/  LDG.E.U8 R80, desc[UR38][R10.64+0x49] ;  /* 0x000049260a507981 */ /* 0x000ee4000c1e1100 */
[----:B---3--:R-:W-:-:S05]  /*36e0*/  PRMT R13, R80, 0x8880, RZ ;  /* 0x00008880500d7816 */ /* 0x008fca00000000ff */
[----:B------:R-:W-:-:S07]  /*36f0*/  IMAD R14, R13, R72, RZ ;  /* 0x000000480d0e7224 */ /* 0x000fce00078e02ff */
.L_x_110:
[----:B------:R-:W-:Y:S05]  /*3700*/  BSYNC B1 ;  /* 0x0000000000017941 */ /* 0x000fea0003800000 */
.L_x_109:
[----:B------:R-:W-:Y:S01]  /*3710*/  @!P3 IMAD R63, R63, R19, R14 ;  /* 0x000000133f3fb224 */ /* 0x000fe200078e020e */
[----:B------:R-:W-:Y:S04]  /*3720*/  BSSY B1, `(.L_x_111) ;  /* 0x0000006000017945 */ /* 0x000fe80003800000 */
[----:B------:R0:W-:Y:S01]  /*3730*/  @!P3 STG.E.U8 desc[UR38][R6.64+0x49], R63 ;  /* 0x0000493f0600b986 */ /* 0x0001e2000c101126 */
[----:B------:R-:W-:Y:S05]  /*3740*/  @P5 BRA `(.L_x_112) ;  /* 0x00000000000c5947 */ /* 0x000fea0003800000 */
[----:B------:R-:W3:Y:S02]  /*3750*/  LDG.E.U8 R80, desc[UR38][R8.64+0x50] ;  /* 0x0000502608507981 */ /* 0x000ee4000c1e1100 */
[----:B---3--:R-:W-:-:S05]  /*3760*/  PRMT R13, R80, 0x8880, RZ ;  /* 0x00008880500d7816 */ /* 0x008fca00000000ff */
[----:B------:R-:W-:-:S07]  /*3770*/  IMAD R14, R13, R72, RZ ;  /* 0x000000480d0e7224 */ /* 0x000fce00078e02ff */
.L_x_112:
[----:B------:R-:W-:Y:S05]  /*3780*/  BSYNC B1 ;  /* 0x0000000000017941 */ /* 0x000fea0003800000 */
.L_x_111:
[----:B---3--:R-:W-:Y:S01]  /*3790*/  @!P5 IMAD R13, R64, R19, R14 ;  /* 0x00000013400dd224 */ /* 0x008fe200078e020e */
[----:B------:R-:W-:Y:S04]  /*37a0*/  BSSY B1, `(.L_x_113) ;  /* 0x0000006000017945 */ /* 0x000fe80003800000 */
[----:B------:R3:W-:Y:S01]  /*37b0*/  @!P5 STG.E.U8 desc[UR38][R4.64+0x50], R13 ;  /* 0x0000500d0400d986 */ /* 0x0007e2000c101126 */
[----:B------:R-:W-:Y:S05]  /*37c0*/  @P2 BRA `(.L_x_114) ;  /* 0x00000000000c2947 */ /* 0x000fea0003800000 */
[----:B------:R-:W3:Y:S02]  /*37d0*/  LDG.E.U8 R80, desc[UR38][R8.64+0x51] ;  /* 0x0000512608507981 */ /* 0x000ee4000c1e1100 */
[----:B---3--:R-:W-:-:S05]  /*37e0*/  PRMT R13, R80, 0x8880, RZ ;  /* 0x00008880500d7816 */ /* 0x008fca00000000ff */
[----:B------:R-:W-:-:S07]  /*37f0*/  IMAD R14, R13, R72, RZ ;  /* 0x000000480d0e7224 */ /* 0x000fce00078e02ff */
.L_x_114:
[----:B------:R-:W-:Y:S05]  /*3800*/  BSYNC B1 ;  /* 0x0000000000017941 */ /* 0x000fea0003800000 */
.L_x_113:
[----:B------:R-:W-:Y:S01]  /*3810*/  ISETP.LT.OR P4, PT, R3, 0x51, !P0 ;  /* 0x000000510300780c */ /* 0x000fe20004781670 */
[----:B------:R-:W-:Y:S01]  /*3820*/  @!P2 IMAD R65, R65, R19, R14 ;  /* 0x000000134141a224 */ /* 0x000fe200078e020e */
[----:B------:R-:W-:Y:S01]  /*3830*/  BSSY B1, `(.L_x_115) ;  /* 0x000000a000017945 */ /* 0x000fe20003800000 */
[C---:B------:R-:W-:Y:S02]  /*3840*/  ISETP.LT.OR P3, PT, R3.reuse, 0x52, !P0 ;  /* 0x000000520300780c */ /* 0x040fe40004761670 */
        /* <DEDUP_REMOVED lines=8> */
.L_x_116:
[----:B------:R-:W-:Y:S05]  /*38d0*/  BSYNC B1 ;  /* 0x0000000000017941 */ /* 0x000fea0003800000 */
.L_x_115:
[----:B---3--:R-:W-:Y:S01]  /*38e0*/  @!P4 IMAD R13, R66, R19, R14 ;  /* 0x00000013420dc224 */ /* 0x008fe200078e020e */
[----:B------:R-:W-:Y:S04]  /*38f0*/  BSSY B1, `(.L_x_117) ;  /* 0x0000006000017945 */ /* 0x000fe80003800000 */
[----:B------:R3:W-:Y:S01]  /*3900*/  @!P4 STG.E.U8 desc[UR38][R6.64+0x50], R13 ;  /* 0x0000500d0600c986 */ /* 0x0007e2000c101126 */
[----:B------:R-:W-:Y:S05]  /*3910*/  @P3 BRA `(.L_x_118) ;  /* 0x00000000000c3947 */ /* 0x000fea0003800000 */
[----:B------:R-:W3:Y:S02]  /*3920*/  LDG.E.U8 R80, desc[UR38][R10.64+0x51] ;  /* 0x000051260a507981 */ /* 0x000ee4000c1e1100 */
[----:B---3--:R-:W-:-:S05]  /*3930*/  PRMT R13, R80, 0x8880, RZ ;  /* 0x00008880500d7816 */ /* 0x008fca00000000ff */
[----:B------:R-:W-:-:S07]  /*3940*/  IMAD R14, R13, R72, RZ ;  /* 0x000000480d0e7224 */ /* 0x000fce00078e02ff */
.L_x_118:
[----:B------:R-:W-:Y:S05]  /*3950*/  BSYNC B1 ;  /* 0x0000000000017941 */ /* 0x000fea0003800000 */
.L_x_117:
[----:B------:R-:W-:Y:S01]  /*3960*/  @!P3 IMAD R67, R67, R19, R14 ;  /* 0x000000134343b224 */ /* 0x000fe200078e020e */
[----:B------:R-:W-:Y:S04]  /*3970*/  BSSY B1, `(.L_x_119) ;  /* 0x0000006000017945 */ /* 0x000fe80003800000 */
[----:B------:R0:W-:Y:S01]  /*3980*/  @!P3 STG.E.U8 desc[UR38][R6.64+0x51], R67 ;  /* 0x000051430600b986 */ /* 0x0001e2000c101126 */
[----:B------:R-:W-:Y:S05]  /*3990*/  @P2 BRA `(.L_x_120) ;  /* 0x00000000000c2947 */ /* 0x000fea0003800000 */
[----:B------:R-:W3:Y:S02]  /*39a0*/  LDG.E.U8 R80, desc[UR38][R8.64+0x58] ;  /* 0x0000582608507981 */ /* 0x000ee4000c1e1100 */
[----:B---3--:R-:W-:-:S05]  /*39b0*/  PRMT R13, R80, 0x8880, RZ ;  /* 0x00008880500d7816 */ /* 0x008fca00000000ff */
[----:B------:R-:W-:-:S07]  /*39c0*/  IMAD R14, R13, R72, RZ ;  /* 0x000000480d0e7224 */ /* 0x000fce00078e02ff */
.L_x_120:
[----:B------:R-:W-:Y:S05]  /*39d0*/  BSYNC B1 ;  /* 0x0000000000017941 */ /* 0x000fea0003800000 */
.L_x_119:
[----:B---3--:R-:W-:Y:S01]  /*39e0*/  @!P2 IMAD R13, R68, R19, R14 ;  /* 0x00000013440da224 */ /* 0x008fe200078e020e */
[----:B------:R-:W-:Y:S04]  /*39f0*/  BSSY B1, `(.L_x_121) ;  /* 0x0000006000017945 */ /* 0x000fe80003800000 */
[----:B------:R3:W-:Y:S01]  /*3a00*/  @!P2 STG.E.U8 desc[UR38][R4.64+0x58], R13 ;  /* 0x0000580d0400a986 */ /* 0x0007e2000c101126 */
[----:B------:R-:W-:Y:S05]  /*3a10*/  @P1 BRA `(.L_x_122) ;  /* 0x00000000000c1947 */ /* 0x000fea0003800000 */
[----:B------:R-:W3:Y:S02]  /*3a20*/  LDG.E.U8 R80, desc[UR38][R8.64+0x59] ;  /* 0x0000592608507981 */ /* 0x000ee4000c1e1100 */
[----:B---3--:R-:W-:-:S05]  /*3a30*/  PRMT R13, R80, 0x8880, RZ ;  /* 0x00008880500d7816 */ /* 0x008fca00000000ff */
[----:B------:R-:W-:-:S07]  /*3a40*/  IMAD R14, R13, R72, RZ ;  /* 0x000000480d0e7224 */ /* 0x000fce00078e02ff */
.L_x_122:
[----:B------:R-:W-:Y:S05]  /*3a50*/  BSYNC B1 ;  /* 0x0000000000017941 */ /* 0x000fea0003800000 */
.L_x_121:
[----:B------:R-:W-:Y:S01]  /*3a60*/  @!P1 IMAD R69, R69, R19, R14 ;  /* 0x0000001345459224 */ /* 0x000fe200078e020e */
[----:B------:R-:W-:Y:S04]  /*3a70*/  BSSY B1, `(.L_x_123) ;  /* 0x0000006000017945 */ /* 0x000fe80003800000 */
[----:B------:R0:W-:Y:S01]  /*3a80*/  @!P1 STG.E.U8 desc[UR38][R4.64+0x59], R69 ;  /* 0x0000594504009986 */ /* 0x0001e2000c101126 */
[----:B------:R-:W-:Y:S05]  /*3a90*/  @P5 BRA `(.L_x_124) ;  /* 0x00000000000c5947 */ /* 0x000fea0003800000 */
[----:B------:R-:W0:Y:S02]  /*3aa0*/  LDG.E.U8 R80, desc[UR38][R10.64+0x58] ;  /* 0x000058260a507981 */ /* 0x000e24000c1e1100 */
[----:B0123--:R-:W-:-:S05]  /*3ab0*/  PRMT R5, R80, 0x8880, RZ ;  /* 0x0000888050057816 */ /* 0x00ffca00000000ff */
[----:B------:R-:W-:-:S07]  /*3ac0*/  IMAD R14, R5, R72, RZ ;  /* 0x00000048050e7224 */ /* 0x000fce00078e02ff */
.L_x_124:
[----:B------:R-:W-:Y:S05]  /*3ad0*/  BSYNC B1 ;  /* 0x0000000000017941 */ /* 0x000fea0003800000 */
.L_x_123:
[----:B0123--:R-:W-:Y:S01]  /*3ae0*/  @!P5 IMAD R5, R70, R19, R14 ;  /* 0x000000134605d224 */ /* 0x00ffe200078e020e */
[----:B------:R-:W-:Y:S01]  /*3af0*/  ISETP.LT.OR P0, PT, R3, 0x5a, !P0 ;  /* 0x0000005a0300780c */ /* 0x000fe20004701670 */
[----:B------:R-:W-:Y:S03]  /*3b00*/  BSSY B1, `(.L_x_125) ;  /* 0x0000006000017945 */ /* 0x000fe60003800000 */
[----:B------:R0:W-:Y:S09]  /*3b10*/  @!P5 STG.E.U8 desc[UR38][R6.64+0x58], R5 ;  /* 0x000058050600d986 */ /* 0x0001f2000c101126 */
[----:B------:R-:W-:Y:S05]  /*3b20*/  @P0 BRA `(.L_x_126) ;  /* 0x00000000000c0947 */ /* 0x000fea0003800000 */
[----:B------:R-:W2:Y:S02]  /*3b30*/  LDG.E.U8 R80, desc[UR38][R10.64+0x59] ;  /* 0x000059260a507981 */ /* 0x000ea4000c1e1100 */
[----:B--2---:R-:W-:-:S05]  /*3b40*/  PRMT R3, R80, 0x8880, RZ ;  /* 0x0000888050037816 */ /* 0x004fca00000000ff */
[----:B------:R-:W-:-:S07]  /*3b50*/  IMAD R14, R3, R72, RZ ;  /* 0x00000048030e7224 */ /* 0x000fce00078e02ff */
.L_x_126:
[----:B------:R-:W-:Y:S05]  /*3b60*/  BSYNC B1 ;  /* 0x0000000000017941 */ /* 0x000fea0003800000 */
.L_x_125:
[----:B------:R-:W-:Y:S01]  /*3b70*/  IMAD R71, R71, R19, R14 ;  /* 0x0000001347477224 */ /* 0x000fe200078e020e */
[----:B------:R-:W-:Y:S06]  /*3b80*/  @P0 BRA `(.L_x_127) ;  /* 0x0000000800500947 */ /* 0x000fec0003800000 */
[----:B------:R1:W-:Y:S01]  /*3b90*/  STG.E.U8 desc[UR38][R6.64+0x59], R71 ;  /* 0x0000594706007986 */ /* 0x0003e2000c101126 */
[----:B------:R-:W-:Y:S05]  /*3ba0*/  BRA `(.L_x_127) ;  /* 0x0000000800487947 */ /* 0x000fea0003800000 */
.L_x_30:
[C---:B------:R-:W-:Y:S02]  /*3bb0*/  ISETP.GE.AND P1, PT, R86.reuse, 0x1, PT ;  /* 0x000000015600780c */ /* 0x040fe40003f26270 */
[----:B------:R-:W-:Y:S02]  /*3bc0*/  ISETP.GE.AND P0, PT, R86, 0x9, PT ;  /* 0x000000095600780c */ /* 0x000fe40003f06270 */
[C---:B------:R-:W-:Y:S02]  /*3bd0*/  ISETP.LT.OR P4, PT, R3.reuse, 0x1, !P1 ;  /* 0x000000010300780c */ /* 0x040fe40004f81670 */
[C---:B------:R-:W-:Y:S02]  /*3be0*/  ISETP.LT.OR P3, PT, R3.reuse, 0x2, !P1 ;  /* 0x000000020300780c */ /* 0x040fe40004f61670 */
[C---:B------:R-:W-:Y:S02]  /*3bf0*/  ISETP.LT.OR P2, PT, R3.reuse, 0x1, !P0 ;  /* 0x000000010300780c */ /* 0x040fe40004741670 */
[----:B------:R-:W-:-:S07]  /*3c00*/  ISETP.LT.OR P5, PT, R3, 0x2, !P0 ;  /* 0x000000020300780c */ /* 0x000fce00047a1670 */
[-C--:B------:R-:W-:Y:S02]  /*3c10*/  @!P4 IMAD R9, R24, R19.reuse, RZ ;  /* 0x000000131809c224 */ /* 0x080fe400078e02ff */
[-C--:B------:R-:W-:Y:S02]  /*3c20*/  @!P3 IMAD R25, R25, R19.reuse, RZ ;  /* 0x000000131919b224 */ /* 0x080fe400078e02ff */
[-C--:B------:R-:W-:Y:S01]  /*3c30*/  @!P2 IMAD R11, R26, R19.reuse, RZ ;  /* 0x000000131a0ba224 */ /* 0x080fe200078e02ff */
[----:B------:R0:W-:Y:S01]  /*3c40*/  @!P4 STG.E.U8 desc[UR38][R4.64], R9 ;  /* 0x000000090400c986 */ /* 0x0001e2000c101126 */
[----:B------:R-:W-:Y:S01]  /*3c50*/  ISETP.LT.OR P4, PT, R3, 0x9, !P1 ;  /* 0x000000090300780c */ /* 0x000fe20004f81670 */
[----:B------:R-:W-:Y:S02]  /*3c60*/  @!P5 IMAD R27, R27, R19, RZ ;  /* 0x000000131b1bd224 */ /* 0x000fe400078e02ff */
[----:B------:R-:W-:Y:S01]  /*3c70*/  @!P3 STG.E.U8 desc[UR38][R4.64+0x1], R25 ;  /* 0x000001190400b986 */ /* 0x000fe2000c101126 */
[----:B------:R-:W-:-:S03]  /*3c80*/  ISETP.LT.OR P3, PT, R3, 0xa, !P1 ;  /* 0x0000000a0300780c */ /* 0x000fc60004f61670 */
[----:B------:R1:W-:Y:S01]  /*3c90*/  @!P2 STG.E.U8 desc[UR38][R6.64], R11 ;  /* 0x0000000b0600a986 */ /* 0x0003e2000c101126 */
[----:B------:R-:W-:-:S03]  /*3ca0*/  ISETP.LT.OR P2, PT, R3, 0x9, !P0 ;  /* 0x000000090300780c */ /* 0x000fc60004741670 */
[----:B------:R-:W-:Y:S01]  /*3cb0*/  @!P5 STG.E.U8 desc[UR38][R6.64+0x1], R27 ;  /* 0x0000011b0600d986 */ /* 0x000fe2000c101126 */
[----:B------:R-:W-:Y:S01]  /*3cc0*/  ISETP.LT.OR P5, PT, R3, 0xa, !P0 ;  /* 0x0000000a0300780c */ /* 0x000fe200047a1670 */
[----:B------:R-:W-:-:S04]  /*3cd0*/  @!P4 IMAD R13, R28, R19, RZ ;  /* 0x000000131c0dc224 */ /* 0x000fc800078e02ff */
[-C--:B------:R-:W-:Y:S01]  /*3ce0*/  @!P3 IMAD R29, R29, R19.reuse, RZ ;  /* 0x000000131d1db224 */ /* 0x080fe200078e02ff */
[----:B------:R-:W-:Y:S01]  /*3cf0*/  @!P4 STG.E.U8 desc[UR38][R4.64+0x8], R13 ;  /* 0x0000080d0400c986 */ /* 0x000fe2000c101126 */
[C---:B------:R-:W-:Y:S02]  /*3d00*/  ISETP.LT.OR P4, PT, R3.reuse, 0x11, !P1 ;  /* 0x000000110300780c */ /* 0x040fe40004f81670 */
[-C--:B0-----:R-:W-:Y:S01]  /*3d10*/  @!P2 IMAD R9, R30, R19.reuse, RZ ;  /* 0x000000131e09a224 */ /* 0x081fe200078e02ff */
[----:B------:R-:W-:Y:S01]  /*3d20*/  @!P3 STG.E.U8 desc[UR38][R4.64+0x9], R29 ;  /* 0x0000091d0400b986 */ /* 0x000fe2000c101126 */
[----:B------:R-:W-:Y:S02]  /*3d30*/  ISETP.LT.OR P3, PT, R3, 0x12, !P1 ;  /* 0x000000120300780c */ /* 0x000fe40004f61670 */
[----:B------:R-:W-:Y:S01]  /*3d40*/  @!P5 IMAD R31, R31, R19, RZ ;  /* 0x000000131f1fd224 */ /* 0x000fe200078e02ff */
[----:B------:R0:W-:Y:S01]  /*3d50*/  @!P2 STG.E.U8 desc[UR38][R6.64+0x8], R9 ;  /* 0x000008090600a986 */ /* 0x0001e2000c101126 */
[----:B------:R-:W-:-:S03]  /*3d60*/  ISETP.LT.OR P2, PT, R3, 0x11, !P0 ;  /* 0x000000110300780c */ /* 0x000fc60004741670 */
[----:B------:R-:W-:Y:S01]  /*3d70*/  @!P5 STG.E.U8 desc[UR38][R6.64+0x9], R31 ;  /* 0x0000091f0600d986 */ /* 0x000fe2000c101126 */
[----:B------:R-:W-:Y:S01]  /*3d80*/  ISETP.LT.OR P5, PT, R3, 0x12, !P0 ;  /* 0x000000120300780c */ /* 0x000fe200047a1670 */
[----:B-1----:R-:W-:-:S04]  /*3d90*/  @!P4 IMAD R11, R32, R19, RZ ;  /* 0x00000013200bc224 */ /* 0x002fc800078e02ff */
        /* <DEDUP_REMOVED lines=61> */
[----:B------:R1:W-:Y:S01]  /*4170*/  @!P4 STG.E.U8 desc[UR38][R4.64+0x38], R13 ;  /* 0x0000380d0400c986 */ /* 0x0003e2000c101126 */
        /* <DEDUP_REMOVED lines=13> */
[-C--:B-1----:R-:W-:Y:S01]  /*4250*/  @!P2 IMAD R13, R58, R19.reuse, RZ ;  /* 0x000000133a0da224 */ /* 0x082fe200078e02ff */
[----:B------:R-:W-:Y:S01]  /*4260*/  @!P3 STG.E.U8 desc[UR38][R4.64+0x41], R57 ;  /* 0x000041390400b986 */ /* 0x000fe2000c101126 */
[----:B------:R-:W-:Y:S02]  /*4270*/  ISETP.LT.OR P3, PT, R3, 0x4a, !P1 ;  /* 0x0000004a0300780c */ /* 0x000fe40004f61670 */
[----:B------:R-:W-:Y:S01]  /*4280*/  @!P5 IMAD R59, R59, R19, RZ ;  /* 0x000000133b3bd224 */ /* 0x000fe200078e02ff */
[----:B------:R1:W-:Y:S01]  /*4290*/  @!P2 STG.E.U8 desc[UR38][R6.64+0x40], R13 ;  /* 0x0000400d0600a986 */ /* 0x0003e2000c101126 */
[----:B------:R-:W-:-:S03]  /*42a0*/  ISETP.LT.OR P2, PT, R3, 0x49, !P0 ;  /* 0x000000490300780c */ /* 0x000fc60004741670 */
[----:B------:R-:W-:Y:S01]  /*42b0*/  @!P5 STG.E.U8 desc[UR38][R6.64+0x41], R59 ;  /* 0x0000413b0600d986 */ /* 0x000fe2000c101126 */
[----:B------:R-:W-:Y:S01]  /*42c0*/  ISETP.LT.OR P5, PT, R3, 0x4a, !P0 ;  /* 0x0000004a0300780c */ /* 0x000fe200047a1670 */
[----:B0-----:R-:W-:-:S04]  /*42d0*/  @!P4 IMAD R9, R60, R19, RZ ;  /* 0x000000133c09c224 */ /* 0x001fc800078e02ff */
[-C--:B------:R-:W-:Y:S01]  /*42e0*/  @!P3 IMAD R61, R61, R19.reuse, RZ ;  /* 0x000000133d3db224 */ /* 0x080fe200078e02ff */
[----:B------:R-:W-:Y:S01]  /*42f0*/  @!P4 STG.E.U8 desc[UR38][R4.64+0x48], R9 ;  /* 0x000048090400c986 */ /* 0x000fe2000c101126 */
[C---:B------:R-:W-:Y:S02]  /*4300*/  ISETP.LT.OR P4, PT, R3.reuse, 0x52, !P1 ;  /* 0x000000520300780c */ /* 0x040fe40004f81670 */
[-C--:B--2---:R-:W-:Y:S01]  /*4310*/  @!P2 IMAD R11, R62, R19.reuse, RZ ;  /* 0x000000133e0ba224 */ /* 0x084fe200078e02ff */
[----:B------:R-:W-:Y:S01]  /*4320*/  @!P3 STG.E.U8 desc[UR38][R4.64+0x49], R61 ;  /* 0x0000493d0400b986 */ /* 0x000fe2000c101126 */
[----:B------:R-:W-:Y:S02]  /*4330*/  ISETP.LT.OR P3, PT, R3, 0x51, !P1 ;  /* 0x000000510300780c */ /* 0x000fe40004f61670 */
[----:B------:R-:W-:Y:S01]  /*4340*/  @!P5 IMAD R63, R63, R19, RZ ;  /* 0x000000133f3fd224 */ /* 0x000fe200078e02ff */
[----:B------:R0:W-:Y:S01]  /*4350*/  @!P2 STG.E.U8 desc[UR38][R6.64+0x48], R11 ;  /* 0x0000480b0600a986 */ /* 0x0001e2000c101126 */
[----:B------:R-:W-:-:S03]  /*4360*/  ISETP.LT.OR P2, PT, R3, 0x51, !P0 ;  /* 0x000000510300780c */ /* 0x000fc60004741670 */
[----:B------:R2:W-:Y:S01]  /*4370*/  @!P5 STG.E.U8 desc[UR38][R6.64+0x49], R63 ;  /* 0x0000493f0600d986 */ /* 0x0005e2000c101126 */
[----:B------:R-:W-:Y:S01]  /*4380*/  ISETP.LT.OR P5, PT, R3, 0x59, !P0 ;  /* 0x000000590300780c */ /* 0x000fe200047a1670 */
[----:B------:R-:W-:-:S04]  /*4390*/  @!P4 IMAD R65, R65, R19, RZ ;  /* 0x000000134141c224 */ /* 0x000fc800078e02ff */
[-C--:B-1----:R-:W-:Y:S01]  /*43a0*/  @!P3 IMAD R13, R64, R19.reuse, RZ ;  /* 0x00000013400db224 */ /* 0x082fe200078e02ff */
[----:B------:R2:W-:Y:S01]  /*43b0*/  @!P4 STG.E.U8 desc[UR38][R4.64+0x51], R65 ;  /* 0x000051410400c986 */ /* 0x0005e2000c101126 */
[C---:B------:R-:W-:Y:S02]  /*43c0*/  ISETP.LT.OR P4, PT, R3.reuse, 0x52, !P0 ;  /* 0x000000520300780c */ /* 0x040fe40004781670 */
[C---:B------:R-:W-:Y:S01]  /*43d0*/  ISETP.LT.OR P0, PT, R3.reuse, 0x5a, !P0 ;  /* 0x0000005a0300780c */ /* 0x040fe20004701670 */
[----:B------:R2:W-:Y:S01]  /*43e0*/  @!P3 STG.E.U8 desc[UR38][R4.64+0x50], R13 ;  /* 0x0000500d0400b986 */ /* 0x0005e2000c101126 */
[C---:B------:R-:W-:Y:S02]  /*43f0*/  ISETP.LT.OR P3, PT, R3.reuse, 0x59, !P1 ;  /* 0x000000590300780c */ /* 0x040fe40004f61670 */
[----:B------:R-:W-:Y:S01]  /*4400*/  ISETP.LT.OR P1, PT, R3, 0x5a, !P1 ;  /* 0x0000005a0300780c */ /* 0x000fe20004f21670 */
[-C--:B------:R-:W-:Y:S02]  /*4410*/  @!P2 IMAD R3, R66, R19.reuse, RZ ;  /* 0x000000134203a224 */ /* 0x080fe400078e02ff */
[----:B0-----:R-:W-:-:S03]  /*4420*/  @!P5 IMAD R11, R70, R19, RZ ;  /* 0x00000013460bd224 */ /* 0x001fc600078e02ff */
[----:B------:R2:W-:Y:S01]  /*4430*/  @!P2 STG.E.U8 desc[UR38][R6.64+0x50], R3 ;  /* 0x000050030600a986 */ /* 0x0005e2000c101126 */
[-C--:B------:R-:W-:Y:S02]  /*4440*/  @!P4 IMAD R67, R67, R19.reuse, RZ ;  /* 0x000000134343c224 */ /* 0x080fe400078e02ff */
[-C--:B------:R-:W-:Y:S02]  /*4450*/  @!P0 IMAD R71, R71, R19.reuse, RZ ;  /* 0x0000001347478224 */ /* 0x080fe400078e02ff */
[-C--:B------:R-:W-:Y:S01]  /*4460*/  @!P3 IMAD R9, R68, R19.reuse, RZ ;  /* 0x000000134409b224 */ /* 0x080fe200078e02ff */
[----:B------:R2:W-:Y:S01]  /*4470*/  @!P4 STG.E.U8 desc[UR38][R6.64+0x51], R67 ;  /* 0x000051430600c986 */ /* 0x0005e2000c101126 */
[----:B------:R-:W-:-:S03]  /*4480*/  @!P1 IMAD R69, R69, R19, RZ ;  /* 0x0000001345459224 */ /* 0x000fc600078e02ff */
[----:B------:R2:W-:Y:S04]  /*4490*/  @!P3 STG.E.U8 desc[UR38][R4.64+0x58], R9 ;  /* 0x000058090400b986 */ /* 0x0005e8000c101126 */
[----:B------:R2:W-:Y:S04]  /*44a0*/  @!P1 STG.E.U8 desc[UR38][R4.64+0x59], R69 ;  /* 0x0000594504009986 */ /* 0x0005e8000c101126 */
[----:B------:R2:W-:Y:S04]  /*44b0*/  @!P5 STG.E.U8 desc[UR38][R6.64+0x58], R11 ;  /* 0x0000580b0600d986 */ /* 0x0005e8000c101126 */
[----:B------:R2:W-:Y:S02]  /*44c0*/  @!P0 STG.E.U8 desc[UR38][R6.64+0x59], R71 ;  /* 0x0000594706008986 */ /* 0x0005e4000c101126 */
.L_x_127:
[----:B------:R-:W-:Y:S05]  /*44d0*/  BSYNC B0 ;  /* 0x0000000000007941 */ /* 0x000fea0003800000 */
.L_x_29:
[----:B------:R-:W-:Y:S01]  /*44e0*/  IADD3 R16, P0, R16, UR36, RZ ;  /* 0x0000002410107c10 */ /* 0x000fe2000ff1e0ff */
[----:B------:R-:W-:Y:S01]  /*44f0*/  ULDC.64 UR4, c[0x0][0x650] ;  /* 0x0001940000047ab9 */ /* 0x000fe20000000a00 */
[----:B--2---:R-:W-:Y:S01]  /*4500*/  PRMT R3, RZ, 0x7610, R3 ;  /* 0x00007610ff037816 */ /* 0x004fe20000000003 */
[----:B------:R-:W-:Y:S01]  /*4510*/  IMAD.MOV.U32 R82, RZ, RZ, -0x1 ;  /* 0xffffffffff527424 */ /* 0x000fe200078e00ff */
[----:B------:R-:W-:Y:S01]  /*4520*/  IADD3.X R17, R17, UR42, RZ, P0, !PT ;  /* 0x0000002a11117c10 */ /* 0x000fe200087fe4ff */
[----:B------:R-:W-:Y:S01]  /*4530*/  IMAD.MOV.U32 R81, RZ, RZ, -0x1 ;  /* 0xffffffffff517424 */ /* 0x000fe200078e00ff */
[----:B------:R-:W-:-:S04]  /*4540*/  ISETP.GE.U32.AND P0, PT, R16, UR4, PT ;  /* 0x0000000410007c0c */ /* 0x000fc8000bf06070 */
[----:B------:R-:W-:-:S13]  /*4550*/  ISETP.GE.U32.AND.EX P0, PT, R17, UR5, PT, P0 ;  /* 0x0000000511007c0c */ /* 0x000fda000bf06100 */
[----:B------:R-:W-:Y:S05]  /*4560*/  @P0 BRA `(.L_x_128) ;  /* 0x00000004004c0947 */ /* 0x000fea0003800000 */
[----:B------:R-:W2:Y:S01]  /*4570*/  LDC.64 R10, c[0x0][0x628] ;  /* 0x00018a00ff0a7b82 */ /* 0x000ea20000000a00 */
[----:B------:R-:W3:Y:S01]  /*4580*/  S2R R12, SR_CTAID.X ;  /* 0x00000000000c7919 */ /* 0x000ee20000002500 */
[----:B------:R-:W-:Y:S02]  /*4590*/  IMAD.MOV.U32 R8, RZ, RZ, R16 ;  /* 0x000000ffff087224 */ /* 0x000fe400078e0010 */
[----:B------:R-:W-:Y:S01]  /*45a0*/  IMAD.MOV.U32 R9, RZ, RZ, R17 ;  /* 0x000000ffff097224 */ /* 0x000fe200078e0011 */
[----:B------:R-:W0:Y:S03]  /*45b0*/  S2R R20, SR_CTAID.Y ;  /* 0x0000000000147919 */ /* 0x000e260000002600 */
[----:B------:R-:W0:Y:S08]  /*45c0*/  LDC R0, c[0x0][0x630] ;  /* 0x00018c00ff007b82 */ /* 0x000e300000000800 */
[----:B------:R-:W0:Y:S01]  /*45d0*/  LDC.64 R14, c[0x0][0x620] ;  /* 0x00018800ff0e7b82 */ /* 0x000e220000000a00 */
[----:B--2---:R-:W-:-:S04]  /*45e0*/  ISETP.NE.U32.AND P0, PT, R10, RZ, PT ;  /* 0x000000ff0a00720c */ /* 0x004fc80003f05070 */
[----:B------:R-:W-:-:S13]  /*45f0*/  ISETP.NE.AND.EX P0, PT, R11, RZ, PT, P0 ;  /* 0x000000ff0b00720c */ /* 0x000fda0003f05300 */
[----:B0--3--:R-:W-:Y:S05]  /*4600*/  @!P0 BRA `(.L_x_129) ;  /* 0x0000000000288947 */ /* 0x009fea0003800000 */
[----:B------:R-:W0:Y:S02]  /*4610*/  LDC R3, c[0x0][0x634] ;  /* 0x00018d00ff037b82 */ /* 0x000e240000000800 */
[----:B0-----:R-:W-:-:S05]  /*4620*/  IADD3 R3, P0, R16, R3, RZ ;  /* 0x0000000310037210 */ /* 0x001fca0007f1e0ff */
[----:B------:R-:W-:-:S04]  /*4630*/  IMAD.X R13, RZ, RZ, R17, P0 ;  /* 0x000000ffff0d7224 */ /* 0x000fc800000e0611 */
[----:B------:R-:W-:-:S04]  /*4640*/  IMAD.WIDE.U32 R4, R13, R10, RZ ;  /* 0x0000000a0d047225 */ /* 0x000fc800078e00ff */
[----:B-1--4-:R-:W-:-:S04]  /*4650*/  IMAD.WIDE.U32 R6, P0, R3, R11, R4 ;  /* 0x0000000b03067225 */ /* 0x012fc80007800004 */
[----:B------:R-:W-:-:S04]  /*4660*/  IMAD.WIDE.U32 R4, R3, R10, RZ ;  /* 0x0000000a03047225 */ /* 0x000fc800078e00ff */
[----:B------:R-:W-:Y:S01]  /*4670*/  IMAD.X R9, RZ, RZ, RZ, P0 ;  /* 0x000000ffff097224 */ /* 0x000fe200000e06ff */
[----:B------:R-:W-:Y:S01]  /*4680*/  IADD3 RZ, P0, R5, R6, RZ ;  /* 0x0000000605ff7210 */ /* 0x000fe20007f1e0ff */
[----:B------:R-:W-:-:S04]  /*4690*/  IMAD.MOV.U32 R8, RZ, RZ, R7 ;  /* 0x000000ffff087224 */ /* 0x000fc800078e0007 */
[----:B------:R-:W-:-:S08]  /*46a0*/  IMAD.WIDE.U32.X R8, R13, R11, R8, P0 ;  /* 0x0000000b0d087225 */ /* 0x000fd000000e0408 */
.L_x_129:
[-CC-:B------:R-:W-:Y:S01]  /*46b0*/  SHF.R.U64 R81, R8, R0.reuse, R9.reuse ;  /* 0x0000000008517219 */ /* 0x180fe20000001209 */
[----:B----4-:R-:W0:Y:S01]  /*46c0*/  LDC.64 R26, c[0x0][0x640] ;  /* 0x00019000ff1a7b82 */ /* 0x010e220000000a00 */
[----:B------:R-:W-:Y:S01]  /*46d0*/  SHF.R.U32.HI R0, RZ, R0, R9 ;  /* 0x00000000ff007219 */ /* 0x000fe20000011609 */
[----:B------:R-:W-:Y:S01]  /*46e0*/  ULDC UR4, c[0x0][0x150] ;  /* 0x0000540000047ab9 */ /* 0x000fe20000000800 */
[----:B------:R-:W-:Y:S02]  /*46f0*/  IADD3 R3, P0, RZ, -R81, RZ ;  /* 0x80000051ff037210 */ /* 0x000fe40007f1e0ff */
[----:B-1----:R-:W-:-:S03]  /*4700*/  I2FP.F32.U32 R7, R12 ;  /* 0x0000000c00077245 */ /* 0x002fc60000201000 */
[----:B------:R-:W1:Y:S01]  /*4710*/  LDC R6, c[0x0][0x618] ;  /* 0x00018600ff067b82 */ /* 0x000e620000000800 */
[----:B------:R-:W-:Y:S02]  /*4720*/  IMAD.X R5, RZ, RZ, ~R0, P0 ;  /* 0x000000ffff057224 */ /* 0x000fe400000e0e00 */
[----:B------:R-:W-:Y:S01]  /*4730*/  FMUL R7, R7, UR4 ;  /* 0x0000000407077c20 */ /* 0x000fe20008400000 */
[----:B------:R-:W-:Y:S01]  /*4740*/  ULDC UR4, c[0x0][0x154] ;  /* 0x0000550000047ab9 */ /* 0x000fe20000000800 */
[-C--:B------:R-:W-:Y:S02]  /*4750*/  IMAD R0, R5, R14.reuse, RZ ;  /* 0x0000000e05007224 */ /* 0x080fe400078e02ff */
[C---:B------:R-:W-:Y:S01]  /*4760*/  IMAD.WIDE.U32 R4, R3.reuse, R14, R16 ;  /* 0x0000000e03047225 */ /* 0x040fe200078e0010 */
[----:B------:R-:W2:Y:S01]  /*4770*/  LDC R8, c[0x0][0x608] ;  /* 0x00018200ff087b82 */ /* 0x000ea20000000800 */
[----:B------:R-:W3:Y:S02]  /*4780*/  F2I.U32.TRUNC.NTZ R7, R7 ;  /* 0x0000000700077305 */ /* 0x000ee4000020f000 */
[----:B------:R-:W-:Y:S01]  /*4790*/  IMAD R3, R3, R15, R0 ;  /* 0x0000000f03037224 */ /* 0x000fe200078e0200 */
[----:B------:R-:W-:-:S03]  /*47a0*/  I2FP.F32.U32 R0, R20 ;  /* 0x0000001400007245 */ /* 0x000fc60000201000 */
[----:B------:R-:W-:Y:S01]  /*47b0*/  IMAD.IADD R3, R5, 0x1, R3 ;  /* 0x0000000105037824 */ /* 0x000fe200078e0203 */
[----:B------:R-:W4:Y:S01]  /*47c0*/  LDC R11, c[0x0][0x658] ;  /* 0x00019600ff0b7b82 */ /* 0x000f220000000800 */
[----:B0-----:R-:W-:-:S04]  /*47d0*/  ISETP.NE.U32.AND P0, PT, R26, RZ, PT ;  /* 0x000000ff1a00720c */ /* 0x001fc80003f05070 */
[----:B------:R-:W-:-:S03]  /*47e0*/  ISETP.NE.AND.EX P0, PT, R27, RZ, PT, P0 ;  /* 0x000000ff1b00720c */ /* 0x000fc60003f05300 */
[----:B------:R-:W0:Y:S01]  /*47f0*/  LDC R9, c[0x0][0x144] ;  /* 0x00005100ff097b82 */ /* 0x000e220000000800 */
[-C--:B-1----:R-:W-:Y:S01]  /*4800*/  SHF.R.U64 R10, R4, R6.reuse, R3 ;  /* 0x00000006040a7219 */ /* 0x082fe20000001203 */
[----:B---3--:R-:W-:Y:S01]  /*4810*/  IMAD.MOV R7, RZ, RZ, -R7 ;  /* 0x000000ffff077224 */ /* 0x008fe200078e0a07 */
[----:B------:R-:W-:Y:S01]  /*4820*/  SHF.R.U32.HI R3, RZ, R6, R3 ;  /* 0x00000006ff037219 */ /* 0x000fe20000011603 */
[----:B------:R-:W-:-:S04]  /*4830*/  FMUL R6, R0, UR4 ;  /* 0x0000000400067c20 */ /* 0x000fc80008400000 */
[----:B------:R-:W1:Y:S01]  /*4840*/  LDC R21, c[0x0][0x148] ;  /* 0x00005200ff157b82 */ /* 0x000e620000000800 */
[----:B------:R3:W0:Y:S01]  /*4850*/  F2I.U32.TRUNC.NTZ R14, R6 ;  /* 0x00000006000e7305 */ /* 0x000622000020f000 */
[-CC-:B--2---:R-:W-:Y:S02]  /*4860*/  SHF.R.U64 R13, R10, R8.reuse, R3.reuse ;  /* 0x000000080a0d7219 */ /* 0x184fe40000001203 */
[----:B------:R-:W-:-:S04]  /*4870*/  SHF.R.U32.HI R0, RZ, R8, R3 ;  /* 0x00000008ff007219 */ /* 0x000fc80000011603 */
[----:B------:R-:W2:Y:S01]  /*4880*/  LDC R24, c[0x0][0x648] ;  /* 0x00019200ff187b82 */ /* 0x000ea20000000800 */
[-CC-:B----4-:R-:W-:Y:S02]  /*4890*/  SHF.R.U64 R15, R13, R11.reuse, R0.reuse ;  /* 0x0000000b0d0f7219 */ /* 0x190fe40000001200 */
[----:B------:R-:W-:-:S03]  /*48a0*/  SHF.R.U32.HI R5, RZ, R11, R0 ;  /* 0x0000000bff057219 */ /* 0x000fc60000011600 */
[----:B------:R-:W-:Y:S02]  /*48b0*/  IMAD.MOV.U32 R4, RZ, RZ, R15 ;  /* 0x000000ffff047224 */ /* 0x000fe400078e000f */
[----:B------:R-:W4:Y:S01]  /*48c0*/  LDC R28, c[0x0][0x638] ;  /* 0x00018e00ff1c7b82 */ /* 0x000f220000000800 */
[----:B0-----:R-:W-:-:S07]  /*48d0*/  IMAD R25, R9, R7, R12 ;  /* 0x0000000709197224 */ /* 0x001fce00078e020c */
[----:B------:R-:W0:Y:S08]  /*48e0*/  LDC R29, c[0x0][0x610] ;  /* 0x00018400ff1d7b82 */ /* 0x000e300000000800 */
[----:B------:R-:W0:Y:S01]  /*48f0*/  LDC R30, c[0x0][0x600] ;  /* 0x00018000ff1e7b82 */ /* 0x000e220000000800 */
[----:B-123--:R-:W-:Y:S05]  /*4900*/  @!P0 BRA `(.L_x_130) ;  /* 0x0000000000288947 */ /* 0x00efea0003800000 */
        /* <DEDUP_REMOVED lines=10> */
.L_x_130:
[----:B------:R-:W-:Y:S01]  /*49b0*/  ISETP.NE.AND P0, PT, R2, 0x1, PT ;  /* 0x000000010200780c */ /* 0x000fe20003f05270 */
[----:B------:R-:W-:Y:S01]  /*49c0*/  IMAD.MOV R14, RZ, RZ, -R14 ;  /* 0x000000ffff0e7224 */ /* 0x000fe200078e0a0e */
[----:B------:R-:W-:Y:S02]  /*49d0*/  SHF.R.U64 R0, R4, R24, R5 ;  /* 0x0000001804007219 */ /* 0x000fe40000001205 */
[----:B------:R-:W-:Y:S02]  /*49e0*/  LOP3.LUT R3, R13, R78, RZ, 0xc0, !PT ;  /* 0x0000004e0d037212 */ /* 0x000fe400078ec0ff */
[----:B------:R-:W-:Y:S01]  /*49f0*/  LOP3.LUT R10, R10, R77, RZ, 0xc0, !PT ;  /* 0x0000004d0a0a7212 */ /* 0x000fe200078ec0ff */
[----:B------:R-:W-:Y:S02]  /*4a00*/  IMAD.MOV R4, RZ, RZ, -R0 ;  /* 0x000000ffff047224 */ /* 0x000fe400078e0a00 */
[----:B------:R-:W-:Y:S02]  /*4a10*/  IMAD R0, R74, R0, R3 ;  /* 0x000000004a007224 */ /* 0x000fe400078e0203 */
[----:B----4-:R-:W-:-:S02]  /*4a20*/  IMAD R3, R4, R28, R15 ;  /* 0x0000001c04037224 */ /* 0x010fc400078e020f */
[----:B------:R-:W-:Y:S02]  /*4a30*/  @P0 IMAD R25, R21, R14, R20 ;  /* 0x0000000e15190224 */ /* 0x000fe400078e0214 */
[----:B0-----:R-:W-:Y:S02]  /*4a40*/  IMAD R5, R3, R30, R10 ;  /* 0x0000001e03057224 */ /* 0x001fe400078e020a */
[----:B------:R-:W-:Y:S02]  /*4a50*/  IMAD R0, R0, R29, R25 ;  /* 0x0000001d00007224 */ /* 0x000fe400078e0219 */
[----:B------:R-:W-:-:S03]  /*4a60*/  IMAD.MOV.U32 R4, RZ, RZ, 0x1 ;  /* 0x00000001ff047424 */ /* 0x000fc600078e00ff */
[----:B------:R-:W-:Y:S02]  /*4a70*/  SEL R82, R5, R0, !P0 ;  /* 0x0000000005527207 */ /* 0x000fe40004000000 */
[----:B------:R-:W-:Y:S02]  /*4a80*/  PRMT R3, R4, 0x7610, R3 ;  /* 0x0000761004037816 */ /* 0x000fe40000000003 */
[----:B------:R-:W-:-:S07]  /*4a90*/  SEL R0, R0, R5, !P0 ;  /* 0x0000000500007207 */ /* 0x000fce0004000000 */
.L_x_128:
[----:B------:R-:W-:Y:S01]  /*4aa0*/  UIADD3 UR41, UR43, UR41, URZ ;  /* 0x000000292b297290 */ /* 0x000fe2000fffe03f */
[----:B------:R-:W-:Y:S01]  /*4ab0*/  LOP3.LUT P0, RZ, R3, 0xff, RZ, 0xc0, !PT ;  /* 0x000000ff03ff7812 */ /* 0x000fe2000780c0ff */
[----:B------:R-:W-:Y:S02]  /*4ac0*/  IMAD.MOV.U32 R83, RZ, RZ, R0 ;  /* 0x000000ffff537224 */ /* 0x000fe400078e0000 */
[----:B------:R-:W-:Y:S02]  /*4ad0*/  USHF.R.U32.HI UR4, URZ, 0x3, UR41 ;  /* 0x000000033f047899 */ /* 0x000fe40008011629 */
[----:B------:R-:W-:Y:S02]  /*4ae0*/  UISETP.GT.U32.AND UP1, UPT, UR41, 0x7, UPT ;  /* 0x000000072900788c */ /* 0x000fe4000bf24070 */
[----:B------:R-:W-:Y:S02]  /*4af0*/  ULOP3.LUT UR4, UR4, 0x1, URZ, 0xc0, !UPT ;  /* 0x0000000104047892 */ /* 0x000fe4000f8ec03f */
[----:B------:R-:W-:-:S02]  /*4b00*/  UISETP.LT.U32.AND UP1, UPT, UR43, 0x8, UP1 ;  /* 0x000000082b00788c */ /* 0x000fc40008f21070 */
[----:B------:R-:W-:Y:S02]  /*4b10*/  UISETP.NE.U32.AND UP0, UPT, UR4, 0x1, UPT ;  /* 0x000000010400788c */ /* 0x000fe4000bf05070 */
[----:B------:R-:W-:Y:S02]  /*4b20*/  USEL UR5, URZ, 0x1, !UP1 ;  /* 0x000000013f057887 */ /* 0x000fe4000c800000 */
[----:B------:R-:W-:Y:S02]  /*4b30*/  UISETP.GT.U32.AND UP0, UPT, UR43, 0x7, !UP0 ;  /* 0x000000072b00788c */ /* 0x000fe4000c704070 */
[----:B------:R-:W-:Y:S02]  /*4b40*/  ULOP3.LUT UR41, UR41, 0x7, URZ, 0xc0, !UPT ;  /* 0x0000000729297892 */ /* 0x000fe4000f8ec03f */
[----:B------:R-:W-:-:S04]  /*4b50*/  USEL UR4, URZ, 0x1, !UP0 ;  /* 0x000000013f047887 */ /* 0x000fc8000c000000 */
[----:B------:R-:W-:Y:S01]  /*4b60*/  ULOP3.LUT UR40, UR4, UR40, UR5, 0x96, !UPT ;  /* 0x0000002804287292 */ /* 0x000fe2000f8e9605 */
[----:B------:R-:W-:Y:S11]  /*4b70*/  @P0 BRA `(.L_x_131) ;  /* 0xffffffc400ac0947 */ /* 0x000ff6000383ffff */
[----:B------:R-:W-:Y:S05]  /*4b80*/  EXIT ;  /* 0x000000000000794d */ /* 0x000fea0003800000 */
.L_x_4:
        /* <DEDUP_REMOVED lines=26> */
.L_x_133:
[--C-:B------:R-:W-:Y:S01]  /*4d30*/  SHF.R.U64 R14, R12, R20, R13.reuse ;  /* 0x000000140c0e7219 */ /* 0x100fe2000000120d */
[----:B------:R-:W0:Y:S01]  /*4d40*/  LDC R24, c[0x0][0x618] ;  /* 0x00018600ff187b82 */ /* 0x000e220000000800 */
[----:B------:R-:W-:Y:S01]  /*4d50*/  I2FP.F32.U32 R8, R6 ;  /* 0x0000000600087245 */ /* 0x000fe20000201000 */
[----:B------:R-:W-:Y:S01]  /*4d60*/  ULDC UR4, c[0x0][0x150] ;  /* 0x0000540000047ab9 */ /* 0x000fe20000000800 */
[----:B------:R-:W-:Y:S02]  /*4d70*/  SHF.R.U32.HI R7, RZ, R20, R13 ;  /* 0x00000014ff077219 */ /* 0x000fe4000001160d */
[----:B------:R-:W-:Y:S01]  /*4d80*/  IADD3 R11, P0, RZ, -R14, RZ ;  /* 0x8000000eff0b7210 */ /* 0x000fe20007f1e0ff */
[----:B------:R-:W-:Y:S01]  /*4d90*/  FMUL R13, R8, UR4 ;  /* 0x00000004080d7c20 */ /* 0x000fe20008400000 */
[----:B------:R-:W-:Y:S01]  /*4da0*/  ULDC UR4, c[0x0][0x154] ;  /* 0x0000550000047ab9 */ /* 0x000fe20000000800 */
[----:B------:R-:W1:Y:S02]  /*4db0*/  LDC.64 R26, c[0x0][0x640] ;  /* 0x00019000ff1a7b82 */ /* 0x000e640000000a00 */
[----:B------:R-:W-:-:S02]  /*4dc0*/  IMAD.X R7, RZ, RZ, ~R7, P0 ;  /* 0x000000ffff077224 */ /* 0x000fc400000e0e07 */
[----:B------:R-:W2:Y:S01]  /*4dd0*/  F2I.U32.TRUNC.NTZ R13, R13 ;  /* 0x0000000d000d7305 */ /* 0x000ea2000020f000 */
[----:B------:R-:W-:-:S03]  /*4de0*/  IMAD.WIDE.U32 R8, R11, R22, R16 ;  /* 0x000000160b087225 */ /* 0x000fc600078e0010 */
[----:B------:R-:W3:Y:S01]  /*4df0*/  LDC R15, c[0x0][0x144] ;  /* 0x00005100ff0f7b82 */ /* 0x000ee20000000800 */
[----:B------:R-:W-:-:S04]  /*4e00*/  IMAD R10, R7, R22, RZ ;  /* 0x00000016070a7224 */ /* 0x000fc800078e02ff */
[----:B------:R-:W-:Y:S02]  /*4e10*/  IMAD R7, R11, R23, R10 ;  /* 0x000000170b077224 */ /* 0x000fe400078e020a */
[----:B------:R-:W-:Y:S01]  /*4e20*/  IMAD.MOV.U32 R10, RZ, RZ, -0x1 ;  /* 0xffffffffff0a7424 */ /* 0x000fe200078e00ff */
[----:B------:R-:W4:Y:S01]  /*4e30*/  LDC R20, c[0x0][0x608] ;  /* 0x00018200ff147b82 */ /* 0x000f220000000800 */
[----:B------:R-:W-:Y:S01]  /*4e40*/  IMAD.IADD R7, R9, 0x1, R7 ;  /* 0x0000000109077824 */ /* 0x000fe200078e0207 */
[----:B------:R-:W-:-:S04]  /*4e50*/  I2FP.F32.U32 R9, R3 ;  /* 0x0000000300097245 */ /* 0x000fc80000201000 */
[-C--:B0-----:R-:W-:Y:S01]  /*4e60*/  SHF.R.U64 R12, R8, R24.reuse, R7 ;  /* 0x00000018080c7219 */ /* 0x081fe20000001207 */
[----:B--2---:R-:W-:Y:S01]  /*4e70*/  IMAD.MOV R8, RZ, RZ, -R13 ;  /* 0x000000ffff087224 */ /* 0x004fe200078e0a0d */
[----:B------:R-:W0:Y:S01]  /*4e80*/  LDC R11, c[0x0][0x658] ;  /* 0x00019600ff0b7b82 */ /* 0x000e220000000800 */
[----:B-1----:R-:W-:Y:S01]  /*4e90*/  ISETP.NE.U32.AND P0, PT, R26, RZ, PT ;  /* 0x000000ff1a00720c */ /* 0x002fe20003f05070 */
[----:B------:R-:W-:Y:S01]  /*4ea0*/  FMUL R9, R9, UR4 ;  /* 0x0000000409097c20 */ /* 0x000fe20008400000 */
[----:B------:R-:W-:Y:S02]  /*4eb0*/  SHF.R.U32.HI R7, RZ, R24, R7 ;  /* 0x00000018ff077219 */ /* 0x000fe40000011607 */
[----:B------:R-:W-:-:S03]  /*4ec0*/  ISETP.NE.AND.EX P0, PT, R27, RZ, PT, P0 ;  /* 0x000000ff1b00720c */ /* 0x000fc60003f05300 */
[----:B------:R-:W1:Y:S01]  /*4ed0*/  LDC R22, c[0x0][0x148] ;  /* 0x00005200ff167b82 */ /* 0x000e620000000800 */
[----:B---3--:R-:W-:Y:S02]  /*4ee0*/  IMAD R23, R15, R8, R6 ;  /* 0x000000080f177224 */ /* 0x008fe400078e0206 */
[----:B------:R-:W-:-:S05]  /*4ef0*/  IMAD.MOV.U32 R8, RZ, RZ, 0x1 ;  /* 0x00000001ff087424 */ /* 0x000fca00078e00ff */
[----:B------:R-:W2:Y:S01]  /*4f00*/  LDC R21, c[0x0][0x600] ;  /* 0x00018000ff157b82 */ /* 0x000ea20000000800 */
[-CC-:B----4-:R-:W-:Y:S02]  /*4f10*/  SHF.R.U64 R15, R12, R20.reuse, R7.reuse ;  /* 0x000000140c0f7219 */ /* 0x190fe40000001207 */
[----:B------:R-:W-:Y:S02]  /*4f20*/  SHF.R.U32.HI R6, RZ, R20, R7 ;  /* 0x00000014ff067219 */ /* 0x000fe40000011607 */
[----:B------:R3:W4:Y:S03]  /*4f30*/  F2I.U32.TRUNC.NTZ R20, R9 ;  /* 0x0000000900147305 */ /* 0x000726000020f000 */
[----:B------:R-:W1:Y:S01]  /*4f40*/  LDC R25, c[0x0][0x648] ;  /* 0x00019200ff197b82 */ /* 0x000e620000000800 */
[-C--:B0-----:R-:W-:Y:S02]  /*4f50*/  SHF.R.U64 R19, R15, R11.reuse, R6 ;  /* 0x0000000b0f137219 */ /* 0x081fe40000001206 */
[----:B------:R-:W-:-:S02]  /*4f60*/  SHF.L.U32 R10, R10, R11, RZ ;  /* 0x0000000b0a0a7219 */ /* 0x000fc400000006ff */
[-C--:B------:R-:W-:Y:S01]  /*4f70*/  SHF.R.U32.HI R7, RZ, R11.reuse, R6 ;  /* 0x0000000bff077219 */ /* 0x080fe20000011606 */
[----:B------:R-:W-:Y:S01]  /*4f80*/  IMAD.MOV.U32 R6, RZ, RZ, R19 ;  /* 0x000000ffff067224 */ /* 0x000fe200078e0013 */
[----:B------:R-:W-:Y:S01]  /*4f90*/  SHF.L.U32 R24, R8, R11, RZ ;  /* 0x0000000b08187219 */ /* 0x000fe200000006ff */
[----:B------:R-:W0:Y:S01]  /*4fa0*/  LDC R28, c[0x0][0x638] ;  /* 0x00018e00ff1c7b82 */ /* 0x000e220000000800 */
[----:B------:R-:W-:-:S07]  /*4fb0*/  LOP3.LUT R30, RZ, R10, RZ, 0x33, !PT ;  /* 0x0000000aff1e7212 */ /* 0x000fce00078e33ff */
[----:B------:R-:W0:Y:S01]  /*4fc0*/  LDC R29, c[0x0][0x610] ;  /* 0x00018400ff1d7b82 */ /* 0x000e220000000800 */
[----:B---34-:R-:W-:Y:S05]  /*4fd0*/  @!P0 BRA `(.L_x_134) ;  /* 0x0000000000288947 */ /* 0x018fea0003800000 */
[----:B------:R-:W3:Y:S02]  /*4fe0*/  LDC R6, c[0x0][0x64c] ;  /* 0x00019300ff067b82 */ /* 0x000ee40000000800 */
[----:B---3--:R-:W-:-:S05]  /*4ff0*/  IADD3 R11, P0, R19, R6, RZ ;  /* 0x00000006130b7210 */ /* 0x008fca0007f1e0ff */
        /* <DEDUP_REMOVED lines=8> */
.L_x_134:
[----:B------:R-:W-:Y:S01]  /*5080*/  ISETP.NE.AND P0, PT, R2, 0x1, PT ;  /* 0x000000010200780c */ /* 0x000fe20003f05270 */
[----:B--2---:R-:W-:Y:S01]  /*5090*/  VIADD R9, R21, 0xffffffff ;  /* 0xffffffff15097836 */ /* 0x004fe20000000000 */
[----:B-1----:R-:W-:Y:S01]  /*50a0*/  SHF.R.U64 R7, R6, R25, R7 ;  /* 0x0000001906077219 */ /* 0x002fe20000001207 */
[----:B------:R-:W-:Y:S01]  /*50b0*/  IMAD.MOV R20, RZ, RZ, -R20 ;  /* 0x000000ffff147224 */ /* 0x000fe200078e0a14 */
[----:B------:R-:W-:Y:S02]  /*50c0*/  LOP3.LUT R6, R15, R30, RZ, 0xc0, !PT ;  /* 0x0000001e0f067212 */ /* 0x000fe400078ec0ff */
[----:B------:R-:W-:Y:S01]  /*50d0*/  LOP3.LUT R12, R12, R9, RZ, 0xc0, !PT ;  /* 0x000000090c0c7212 */ /* 0x000fe200078ec0ff */
[----:B------:R-:W-:Y:S02]  /*50e0*/  IMAD.MOV R8, RZ, RZ, -R7 ;  /* 0x000000ffff087224 */ /* 0x000fe400078e0a07 */
[----:B------:R-:W-:Y:S02]  /*50f0*/  IMAD R6, R24, R7, R6 ;  /* 0x0000000718067224 */ /* 0x000fe400078e0206 */
[----:B------:R-:W-:-:S02]  /*5100*/  IMAD.MOV.U32 R9, RZ, RZ, 0x1 ;  /* 0x00000001ff097424 */ /* 0x000fc400078e00ff */
[----:B------:R-:W-:Y:S02]  /*5110*/  @P0 IMAD R23, R22, R20, R3 ;  /* 0x0000001416170224 */ /* 0x000fe400078e0203 */
[----:B0-----:R-:W-:Y:S02]  /*5120*/  IMAD R3, R8, R28, R19 ;  /* 0x0000001c08037224 */ /* 0x001fe400078e0213 */
[----:B------:R-:W-:Y:S02]  /*5130*/  IMAD R13, R6, R29, R23 ;  /* 0x0000001d060d7224 */ /* 0x000fe400078e0217 */
[----:B------:R-:W-:Y:S02]  /*5140*/  IMAD R6, R3, R21, R12 ;  /* 0x0000001503067224 */ /* 0x000fe400078e020c */
[----:B------:R-:W-:-:S03]  /*5150*/  IMAD.MOV.U32 R8, RZ, RZ, R14 ;  /* 0x000000ffff087224 */ /* 0x000fc600078e000e */
[----:B------:R-:W-:Y:S02]  /*5160*/  SEL R20, R6, R13, !P0 ;  /* 0x0000000d06147207 */ /* 0x000fe40004000000 */
[----:B------:R-:W-:-:S07]  /*5170*/  SEL R13, R13, R6, !P0 ;  /* 0x000000060d0d7207 */ /* 0x000fce0004000000 */
.L_x_132:
[----:B------:R-:W-:-:S08]  /*5180*/  NOP ;  /* 0x0000000000007918 */ /* 0x000fd00000000000 */
[----:B------:R-:W0:-:S00]  /*5190*/  USETMAXREG.DEALLOC.CTAPOOL 0x28 ;  /* 0x00000028000079c8 */ /* 0x000e0000080e0500 */
[----:B0-----:R-:W-:-:S13]  /*51a0*/  ISETP.NE.AND P0, PT, R0, RZ, PT ;  /* 0x000000ff0000720c */ /* 0x001fda0003f05270 */
[----:B------:R-:W-:Y:S05]  /*51b0*/  @P0 EXIT ;  /* 0x000000000000094d */ /* 0x000fea0003800000 */
[----:B------:R-:W-:Y:S01]  /*51c0*/  LOP3.LUT P0, RZ, R9, 0xff, RZ, 0xc0, !PT ;  /* 0x000000ff09ff7812 */ /* 0x000fe2000780c0ff */
[----:B------:R-:W-:Y:S02]  /*51d0*/  IMAD.MOV.U32 R0, RZ, RZ, 0x1 ;  /* 0x00000001ff007424 */ /* 0x000fe400078e00ff */
[----:B------:R-:W-:-:S10]  /*51e0*/  IMAD.MOV.U32 R3, RZ, RZ, RZ ;  /* 0x000000ffff037224 */ /* 0x000fd400078e00ff */
[----:B------:R-:W-:Y:S05]  /*51f0*/  @!P0 BRA `(.L_x_135) ;  /* 0x0000000c001c8947 */ /* 0x000fea0003800000 */
[----:B------:R-:W0:Y:S01]  /*5200*/  LDC R0, c[0x0][0x28c] ;  /* 0x0000a300ff007b82 */ /* 0x000e220000000800 */
[----:B------:R-:W-:Y:S01]  /*5210*/  LOP3.LUT P0, RZ, R4, 0x1f, RZ, 0xc0, !PT ;  /* 0x0000001f04ff7812 */ /* 0x000fe2000780c0ff */
[----:B------:R-:W-:Y:S01]  /*5220*/  ULDC UR5, c[0x0][0x658] ;  /* 0x0001960000057ab9 */ /* 0x000fe20000000800 */
[----:B------:R-:W-:Y:S01]  /*5230*/  UMOV UR6, 0xffffffff ;  /* 0xffffffff00067882 */ /* 0x000fe20000000000 */
[----:B------:R-:W-:Y:S01]  /*5240*/  BSSY B0, `(.L_x_135) ;  /* 0x00000c2000007945 */ /* 0x000fe20003800000 */
[----:B------:R-:W-:Y:S01]  /*5250*/  USHF.L.U32 UR6, UR6, UR5, URZ ;  /* 0x0000000506067299 */ /* 0x000fe2000800063f */
[C---:B------:R-:W-:Y:S01]  /*5260*/  ISETP.NE.AND P2, PT, R5.reuse, RZ, PT ;  /* 0x000000ff0500720c */ /* 0x040fe20003f45270 */
[----:B------:R-:W-:Y:S01]  /*5270*/  IMAD.MOV.U32 R11, RZ, RZ, 0x1 ;  /* 0x00000001ff0b7424 */ /* 0x000fe200078e00ff */
[----:B------:R-:W-:Y:S01]  /*5280*/  ISETP.NE.OR P0, PT, R5, RZ, !P0 ;  /* 0x000000ff0500720c */ /* 0x000fe20004705670 */
[----:B------:R-:W-:Y:S01]  /*5290*/  ULDC UR4, c[0x0][0x600] ;  /* 0x0001800000047ab9 */ /* 0x000fe20000000800 */
[----:B------:R-:W-:Y:S01]  /*52a0*/  LOP3.LUT R19, R18, 0x2, RZ, 0xfc, !PT ;  /* 0x0000000212137812 */ /* 0x000fe200078efcff */
[----:B------:R-:W-:Y:S01]  /*52b0*/  UMOV UR7, 0x1 ;  /* 0x0000000100077882 */ /* 0x000fe20000000000 */
[----:B------:R-:W-:-:S02]  /*52c0*/  UIADD3 UR15, UR4, -0x1, URZ ;  /* 0xffffffff040f7890 */ /* 0x000fc4000fffe03f */
[----:B------:R-:W-:Y:S02]  /*52d0*/  USHF.L.U32 UR17, UR7, UR5, URZ ;  /* 0x0000000507117299 */ /* 0x000fe4000800063f */
[----:B------:R-:W-:Y:S01]  /*52e0*/  ULOP3.LUT UR16, URZ, UR6, URZ, 0x33, !UPT ;  /* 0x000000063f107292 */ /* 0x000fe2000f8e333f */
[----:B------:R-:W-:Y:S01]  /*52f0*/  ULDC.64 UR20, c[0x0][0x198] ;  /* 0x0000660000147ab9 */ /* 0x000fe20000000a00 */
[----:B0-----:R-:W-:-:S05]  /*5300*/  VIADD R0, R0, 0x7f ;  /* 0x0000007f00007836 */ /* 0x001fca0000000000 */
[----:B------:R-:W-:-:S04]  /*5310*/  SHF.R.S32.HI R3, RZ, 0x1f, R0 ;  /* 0x0000001fff037819 */ /* 0x000fc80000011400 */
[----:B------:R-:W-:Y:S01]  /*5320*/  LEA.HI R3, R3, R0, RZ, 0x7 ;  /* 0x0000000003037211 */ /* 0x000fe200078f38ff */
[----:B------:R-:W-:-:S03]  /*5330*/  IMAD.MOV.U32 R0, RZ, RZ, 0x1 ;  /* 0x00000001ff007424 */ /* 0x000fc600078e00ff */
[----:B------:R-:W-:Y:S01]  /*5340*/  SHF.R.S32.HI R12, RZ, 0x7, R3 ;  /* 0x00000007ff0c7819 */ /* 0x000fe20000011403 */
[----:B------:R-:W-:-:S04]  /*5350*/  IMAD.MOV.U32 R3, RZ, RZ, RZ ;  /* 0x000000ffff037224 */ /* 0x000fc800078e00ff */
[----:B------:R-:W-:-:S07]  /*5360*/  VIADD R10, R12, 0x1 ;  /* 0x000000010c0a7836 */ /* 0x000fce0000000000 */
.L_x_147:
[----:B------:R-:W-:-:S03]  /*5370*/  UMOV UR4, 0xffffffff ;  /* 0xffffffff00047882 */ /* 0x000fc60000000000 */
[----:B------:R-:W-:Y:S05]  /*5380*/  BRA.DIV UR4, `(.L_x_136) ;  /* 0x0000001204307947 */ /* 0x000fea000b800000 */
[----:B------:R-:W-:-:S13]  /*5390*/  ELECT P6, URZ, PT ;  /* 0x00000000003f782f */ /* 0x000fda00038c0000 */
.L_x_162:
[----:B------:R-:W0:Y:S01]  /*53a0*/  LDC R4, c[0x0][0x28c] ;  /* 0x0000a300ff047b82 */ /* 0x000e220000000800 */
[----:B------:R-:W-:Y:S01]  /*53b0*/  BSSY B1, `(.L_x_137) ;  /* 0x0000037000017945 */ /* 0x000fe20003800000 */
[----:B0-----:R-:W-:-:S13]  /*53c0*/  ISETP.LT.OR P6, PT, R4, 0x1, !P6 ;  /* 0x000000010400780c */ /* 0x001fda00077c1670 */
[----:B------:R-:W-:Y:S05]  /*53d0*/  @P6 BRA `(.L_x_138) ;  /* 0x0000000000d06947 */ /* 0x000fea0003800000 */
[----:B------:R-:W-:Y:S02]  /*53e0*/  IMAD R20, R20, 0x60, RZ ;  /* 0x0000006014147824 */ /* 0x000fe400078e02ff */
[----:B------:R-:W-:Y:S02]  /*53f0*/  IMAD.SHL.U32 R13, R13, 0x80, RZ ;  /* 0x000000800d0d7824 */ /* 0x000fe400078e00ff */
[----:B------:R-:W-:Y:S02]  /*5400*/  IMAD.MOV.U32 R21, RZ, RZ, RZ ;  /* 0x000000ffff157224 */ /* 0x000fe400078e00ff */
[----:B------:R-:W-:Y:S02]  /*5410*/  IMAD.MOV.U32 R4, RZ, RZ, R10 ;  /* 0x000000ffff047224 */ /* 0x000fe400078e000a */
[----:B------:R-:W-:Y:S02]  /*5420*/  IMAD.MOV.U32 R5, RZ, RZ, R0 ;  /* 0x000000ffff057224 */ /* 0x000fe400078e0000 */
[----:B------:R-:W-:-:S07]  /*5430*/  IMAD.MOV.U32 R6, RZ, RZ, R3 ;  /* 0x000000ffff067224 */ /* 0x000fce00078e0003 */
.L_x_142:
[----:B------:R-:W0:Y:S01]  /*5440*/  S2R R14, SR_CgaCtaId ;  /* 0x00000000000e7919 */ /* 0x000e220000008800 */
[----:B------:R-:W-:Y:S01]  /*5450*/  MOV R7, 0x400 ;  /* 0x0000040000077802 */ /* 0x000fe20000000f00 */
[----:B------:R-:W1:Y:S03]  /*5460*/  @!P2 LDC R9, c[0x0][0x500] ;  /* 0x00014000ff09ab82 */ /* 0x000e660000000800 */
[----:B0-----:R-:W-:Y:S02]  /*5470*/  LEA R15, R14, R7, 0x18 ;  /* 0x000000070e0f7211 */ /* 0x001fe400078ec0ff */
[----:B------:R-:W-:-:S03]  /*5480*/  SHF.L.U32 R7, R5, 0x1f, RZ ;  /* 0x0000001f05077819 */ /* 0x000fc600000006ff */
[----:B------:R-:W-:-:S04]  /*5490*/  IMAD R14, R6, 0x8, R15 ;  /* 0x00000008060e7824 */ /* 0x000fc800078e020f */
[----:B------:R-:W0:Y:S02]  /*54a0*/  SYNCS.PHASECHK.TRANS64.TRYWAIT P1, [R14+URZ+0x40], R7 ;  /* 0x000040070e0075a7 */ /* 0x000e24000802017f */
[----:B01----:R-:W-:Y:S05]  /*54b0*/  @!P1 BRA `(.L_x_139) ;  /* 0x0000001000049947 */ /* 0x003fea0003800000 */
.L_x_163:
[----:B0-----:R-:W-:Y:S01]  /*54c0*/  PRMT R7, R19, 0x9910, RZ ;  /* 0x0000991013077816 */ /* 0x001fe200000000ff */
[----:B------:R0:W-:Y:S03]  /*54d0*/  @!P2 SYNCS.ARRIVE.TRANS64 RZ, [R14+URZ], R9 ;  /* 0x000000090effa9a7 */ /* 0x0001e6000800003f */
[----:B------:R-:W-:-:S13]  /*54e0*/  ISETP.NE.AND P1, PT, R7, 0x2, PT ;  /* 0x000000020700780c */ /* 0x000fda0003f25270 */
[----:B0-----:R-:W-:Y:S05]  /*54f0*/  @P1 BRA `(.L_x_140) ;  /* 0x0000000000041947 */ /* 0x001fea0003800000 */
[----:B------:R-:W-:Y:S01]  /*5500*/  BPT.TRAP 0x1 ;  /* 0x000000040000795c */ /* 0x000fe20000300000 */
.L_x_140:
[----:B------:R-:W-:Y:S05]  /*5510*/  @P0 BRA `(.L_x_141) ;  /* 0x0000000000040947 */ /* 0x000fea0003800000 */
[----:B------:R-:W-:Y:S01]  /*5520*/  BPT.TRAP 0x1 ;  /* 0x000000040000795c */ /* 0x000fe20000300000 */
.L_x_141:
[--C-:B------:R-:W-:Y:S01]  /*5530*/  IMAD R7, R6, 0x4000, R15.reuse ;  /* 0x0000400006077824 */ /* 0x100fe200078e020f */
[----:B------:R-:W-:Y:S01]  /*5540*/  R2UR UR9, R14 ;  /* 0x000000000e0972ca */ /* 0x000fe200000e0000 */
[----:B------:R-:W-:Y:S01]  /*5550*/  IMAD R15, R6, 0x3000, R15 ;  /* 0x00003000060f7824 */ /* 0x000fe200078e020f */
[----:B------:R-:W-:Y:S01]  /*5560*/  UIADD3 UR4, UP0, UR20, 0xf0, URZ ;  /* 0x000000f014047890 */ /* 0x000fe2000ff1e03f */
[----:B------:R-:W-:Y:S01]  /*5570*/  VIADD R4, R4, 0xffffffff ;  /* 0xffffffff04047836 */ /* 0x000fe20000000000 */
[----:B------:R-:W-:Y:S01]  /*5580*/  R2UR UR5, R7 ;  /* 0x00000000070572ca */ /* 0x000fe200000e0000 */
[----:B------:R-:W-:Y:S01]  /*5590*/  UIADD3 UR22, UP1, UR20, 0x1f0, URZ ;  /* 0x000001f014167890 */ /* 0x000fe2000ff3e03f */
[----:B------:R-:W-:Y:S01]  /*55a0*/  R2UR UR8, R15 ;  /* 0x000000000f0872ca */ /* 0x000fe200000e0000 */
[----:B------:R-:W-:Y:S01]  /*55b0*/  VIADD R6, R6, 0x1 ;  /* 0x0000000106067836 */ /* 0x000fe20000000000 */
[----:B------:R-:W-:Y:S01]  /*55c0*/  R2UR UR11, R13 ;  /* 0x000000000d0b72ca */ /* 0x000fe200000e0000 */
[----:B------:R-:W-:Y:S01]  /*55d0*/  UIADD3.X UR23, URZ, UR21, URZ, UP1, !UPT ;  /* 0x000000153f177290 */ /* 0x000fe20008ffe43f */
[C---:B------:R-:W-:Y:S01]  /*55e0*/  R2UR UR10, R21.reuse ;  /* 0x00000000150a72ca */ /* 0x040fe200000e0000 */
[----:B------:R-:W-:Y:S01]  /*55f0*/  UMOV UR6, 0x0 ;  /* 0x0000000000067882 */ /* 0x000fe20000000000 */
[----:B------:R-:W-:Y:S01]  /*5600*/  R2UR UR12, R8 ;  /* 0x00000000080c72ca */ /* 0x000fe200000e0000 */
[----:B------:R-:W-:Y:S01]  /*5610*/  UMOV UR7, 0x10000000 ;  /* 0x1000000000077882 */ /* 0x000fe20000000000 */
[----:B------:R-:W-:Y:S01]  /*5620*/  R2UR UR18, R20 ;  /* 0x00000000141272ca */ /* 0x000fe200000e0000 */
[----:B------:R-:W-:Y:S01]  /*5630*/  VIADD R21, R21, 0x80 ;  /* 0x0000008015157836 */ /* 0x000fe20000000000 */
[----:B------:R-:W-:Y:S01]  /*5640*/  ISETP.GT.AND P3, PT, R4, 0x1, PT ;  /* 0x000000010400780c */ /* 0x000fe20003f64270 */
[----:B------:R-:W-:Y:S01]  /*5650*/  UIADD3 UR13, UR5, 0x180, URZ ;  /* 0x00000180050d7890 */ /* 0x000fe2000fffe03f */
[----:B------:R-:W-:Y:S01]  /*5660*/  ISETP.NE.AND P1, PT, R6, 0x8, PT ;  /* 0x000000080600780c */ /* 0x000fe20003f25270 */
[----:B------:R-:W-:-:S02]  /*5670*/  UIADD3.X UR5, URZ, UR21, URZ, UP0, !UPT ;  /* 0x000000153f057290 */ /* 0x000fc400087fe43f */
[----:B------:R-:W-:Y:S01]  /*5680*/  UIADD3 UR14, UR8, 0x20180, URZ ;  /* 0x00020180080e7890 */ /* 0x000fe2000fffe03f */
[----:B------:R-:W-:Y:S02]  /*5690*/  SEL R14, RZ, 0x1, P1 ;  /* 0x00000001ff0e7807 */ /* 0x000fe40000800000 */
[----:B------:R-:W-:Y:S01]  /*56a0*/  UMOV UR8, UR13 ;  /* 0x0000000d00087c82 */ /* 0x000fe20008000000 */
[----:B------:R-:W-:Y:S02]  /*56b0*/  SEL R6, R6, RZ, P1 ;  /* 0x000000ff06067207 */ /* 0x000fe40000800000 */
[----:B------:R-:W-:Y:S01]  /*56c0*/  LOP3.LUT R5, R5, R14, RZ, 0x3c, !PT ;  /* 0x0000000e05057212 */ /* 0x000fe200078e3cff */
[----:B------:R0:W-:Y:S02]  /*56d0*/  UTMALDG.3D [UR8], [UR4], desc[UR6] ;  /* 0x00000608040075b4 */ /* 0x0001e40008011000 */
[----:B0-----:R-:W-:Y:S01]  /*56e0*/  UMOV UR8, UR14 ;  /* 0x0000000e00087c82 */ /* 0x001fe20008000000 */
[----:B------:R-:W-:-:S02]  /*56f0*/  UMOV UR11, UR18 ;  /* 0x00000012000b7c82 */ /* 0x000fc40008000000 */
[----:B------:R0:W-:Y:S02]  /*5700*/  UTMALDG.3D [UR8], [UR22], desc[UR6] ;  /* 0x00000608160075b4 */ /* 0x0001e40008011000 */
[----:B0-----:R-:W-:Y:S05]  /*5710*/  @P3 BRA `(.L_x_142) ;  /* 0xfffffffc00483947 */ /* 0x001fea000383ffff */
.L_x_138:
[----:B------:R-:W-:Y:S05]  /*5720*/  BSYNC B1 ;  /* 0x0000000000017941 */ /* 0x000fea0003800000 */
.L_x_137:
[----:B------:R-:W-:Y:S01]  /*5730*/  LOP3.LUT P3, RZ, R11, 0xff, RZ, 0xc0, !PT ;  /* 0x000000ff0bff7812 */ /* 0x000fe2000786c0ff */
[----:B------:R-:W-:Y:S01]  /*5740*/  IMAD.IADD R3, R12, 0x1, R3 ;  /* 0x000000010c037824 */ /* 0x000fe200078e0203 */
[----:B------:R-:W-:Y:S01]  /*5750*/  IADD3 R16, P4, R16, UR36, RZ ;  /* 0x0000002410107c10 */ /* 0x000fe2000ff9e0ff */
[----:B------:R-:W-:Y:S01]  /*5760*/  ULDC.64 UR4, c[0x0][0x650] ;  /* 0x0001940000047ab9 */ /* 0x000fe20000000a00 */
[----:B------:R-:W-:Y:S01]  /*5770*/  BSSY B1, `(.L_x_143) ;  /* 0x000006c000017945 */ /* 0x000fe20003800000 */
[----:B------:R-:W-:Y:S01]  /*5780*/  IMAD.MOV.U32 R13, RZ, RZ, -0x1 ;  /* 0xffffffffff0d7424 */ /* 0x000fe200078e00ff */
[----:B------:R-:W-:Y:S01]  /*5790*/  ISETP.GT.U32.AND P1, PT, R3, 0x7, PT ;  /* 0x000000070300780c */ /* 0x000fe20003f24070 */
[----:B------:R-:W-:Y:S01]  /*57a0*/  IMAD.MOV.U32 R20, RZ, RZ, -0x1 ;  /* 0xffffffffff147424 */ /* 0x000fe200078e00ff */
[----:B------:R-:W-:Y:S01]  /*57b0*/  SHF.R.U32.HI R4, RZ, 0x3, R3 ;  /* 0x00000003ff047819 */ /* 0x000fe20000011603 */
[----:B------:R-:W-:Y:S01]  /*57c0*/  IMAD.MOV.U32 R8, RZ, RZ, -0x1 ;  /* 0xffffffffff087424 */ /* 0x000fe200078e00ff */
[----:B------:R-:W-:-:S02]  /*57d0*/  ISETP.LT.U32.AND P1, PT, R12, 0x8, P1 ;  /* 0x000000080c00780c */ /* 0x000fc40000f21070 */
[----:B------:R-:W-:Y:S01]  /*57e0*/  IADD3.X R17, R17, UR42, RZ, P4, !PT ;  /* 0x0000002a11117c10 */ /* 0x000fe2000a7fe4ff */
[----:B------:R-:W0:Y:S01]  /*57f0*/  @P3 S2R R6, SR_CgaCtaId ;  /* 0x0000000000063919 */ /* 0x000e220000008800 */
[----:B------:R-:W-:Y:S02]  /*5800*/  @P3 MOV R5, 0x400 ;  /* 0x0000040000053802 */ /* 0x000fe40000000f00 */
[----:B------:R-:W-:Y:S02]  /*5810*/  ISETP.GE.U32.AND P4, PT, R16, UR4, PT ;  /* 0x0000000410007c0c */ /* 0x000fe4000bf86070 */
[----:B------:R-:W-:Y:S02]  /*5820*/  LOP3.LUT R4, R4, 0x1, RZ, 0xc0, !PT ;  /* 0x0000000104047812 */ /* 0x000fe400078ec0ff */
[----:B------:R-:W-:Y:S02]  /*5830*/  LOP3.LUT R3, R3, 0x7, RZ, 0xc0, !PT ;  /* 0x0000000703037812 */ /* 0x000fe400078ec0ff */
[----:B------:R-:W-:-:S02]  /*5840*/  PRMT R11, RZ, 0x7610, R11 ;  /* 0x00007610ff0b7816 */ /* 0x000fc4000000000b */
[----:B0-----:R-:W-:-:S04]  /*5850*/  @P3 LEA R5, R6, R5, 0x18 ;  /* 0x0000000506053211 */ /* 0x001fc800078ec0ff */
[----:B------:R0:W-:Y:S01]  /*5860*/  @P3 SYNCS.ARRIVE.TRANS64.A1T0 RZ, [R5+URZ+0x98], RZ ;  /* 0x000098ff05ff39a7 */ /* 0x0001e2000810003f */
[----:B------:R-:W-:-:S04]  /*5870*/  ISETP.NE.U32.AND P3, PT, R4, 0x1, PT ;  /* 0x000000010400780c */ /* 0x000fc80003f65070 */
[----:B------:R-:W-:Y:S02]  /*5880*/  ISETP.GT.U32.AND P3, PT, R12, 0x7, !P3 ;  /* 0x000000070c00780c */ /* 0x000fe40005f64070 */
[----:B0-----:R-:W-:Y:S02]  /*5890*/  SEL R5, RZ, 0x1, !P1 ;  /* 0x00000001ff057807 */ /* 0x001fe40004800000 */
[----:B------:R-:W-:Y:S02]  /*58a0*/  ISETP.GE.U32.AND.EX P1, PT, R17, UR5, PT, P4 ;  /* 0x0000000511007c0c */ /* 0x000fe4000bf26140 */
[----:B------:R-:W-:-:S04]  /*58b0*/  SEL R4, RZ, 0x1, !P3 ;  /* 0x00000001ff047807 */ /* 0x000fc80005800000 */
[----:B------:R-:W-:Y:S02]  /*58c0*/  LOP3.LUT R0, R4, R0, R5, 0x96, !PT ;  /* 0x0000000004007212 */ /* 0x000fe400078e9605 */
[----:B------:R-:W-:-:S05]  /*58d0*/  PRMT R4, RZ, 0x7610, R4 ;  /* 0x00007610ff047816 */ /* 0x000fca0000000004 */
[----:B------:R-:W-:Y:S05]  /*58e0*/  @P1 BRA `(.L_x_144) ;  /* 0x0000000400501947 */ /* 0x000fea0003800000 */
[----:B------:R-:W-:Y:S01]  /*58f0*/  ULDC.64 UR4, c[0x0][0x628] ;  /* 0x00018a0000047ab9 */ /* 0x000fe20000000a00 */
[----:B------:R-:W0:Y:S01]  /*5900*/  S2R R14, SR_CTAID.X ;  /* 0x00000000000e7919 */ /* 0x000e220000002500 */
[----:B------:R-:W-:Y:S01]  /*5910*/  ISETP.NE.U32.AND P1, PT, RZ, UR4, PT ;  /* 0x00000004ff007c0c */ /* 0x000fe2000bf25070 */
[----:B------:R-:W-:Y:S01]  /*5920*/  ULDC UR7, c[0x0][0x630] ;  /* 0x00018c0000077ab9 */ /* 0x000fe20000000800 */
[----:B------:R-:W-:Y:S01]  /*5930*/  IMAD.MOV.U32 R4, RZ, RZ, R16 ;  /* 0x000000ffff047224 */ /* 0x000fe200078e0010 */
[----:B------:R-:W1:Y:S01]  /*5940*/  S2R R13, SR_CTAID.Y ;  /* 0x00000000000d7919 */ /* 0x000e620000002600 */
[----:B------:R-:W-:Y:S01]  /*5950*/  ISETP.NE.AND.EX P1, PT, RZ, UR5, PT, P1 ;  /* 0x00000005ff007c0c */ /* 0x000fe2000bf25310 */
[----:B------:R-:W-:-:S12]  /*5960*/  IMAD.MOV.U32 R5, RZ, RZ, R17 ;  /* 0x000000ffff057224 */ /* 0x000fd800078e0011 */
[----:B------:R-:W-:Y:S05]  /*5970*/  @!P1 BRA `(.L_x_145) ;  /* 0x0000000000289947 */ /* 0x000fea0003800000 */
[----:B------:R-:W-:Y:S02]  /*5980*/  ULDC UR6, c[0x0][0x634] ;  /* 0x00018d0000067ab9 */ /* 0x000fe40000000800 */
[----:B------:R-:W-:-:S05]  /*5990*/  IADD3 R9, P1, R16, UR6, RZ ;  /* 0x0000000610097c10 */ /* 0x000fca000ff3e0ff */
[----:B------:R-:W-:-:S04]  /*59a0*/  IMAD.X R15, RZ, RZ, R17, P1 ;  /* 0x000000ffff0f7224 */ /* 0x000fc800008e0611 */
[----:B------:R-:W-:-:S04]  /*59b0*/  IMAD.WIDE.U32 R6, R15, UR4, RZ ;  /* 0x000000040f067c25 */ /* 0x000fc8000f8e00ff */
[----:B------:R-:W-:-:S04]  /*59c0*/  IMAD.WIDE.U32 R6, P1, R9, UR5, R6 ;  /* 0x0000000509067c25 */ /* 0x000fc8000f820006 */
[----:B------:R-:W-:-:S04]  /*59d0*/  IMAD.WIDE.U32 R8, R9, UR4, RZ ;  /* 0x0000000409087c25 */ /* 0x000fc8000f8e00ff */
[----:B------:R-:W-:Y:S01]  /*59e0*/  IMAD.X R5, RZ, RZ, RZ, P1 ;  /* 0x000000ffff057224 */ /* 0x000fe200008e06ff */
[----:B------:R-:W-:Y:S01]  /*59f0*/  IADD3 RZ, P1, R9, R6, RZ ;  /* 0x0000000609ff7210 */ /* 0x000fe20007f3e0ff */
[----:B------:R-:W-:-:S04]  /*5a00*/  IMAD.MOV.U32 R4, RZ, RZ, R7 ;  /* 0x000000ffff047224 */ /* 0x000fc800078e0007 */
[----:B------:R-:W-:-:S08]  /*5a10*/  IMAD.WIDE.U32.X R4, R15, UR5, R4, P1 ;  /* 0x000000050f047c25 */ /* 0x000fd000088e0404 */
.L_x_145:
[--C-:B------:R-:W-:Y:S01]  /*5a20*/  SHF.R.U64 R8, R4, UR7, R5.reuse ;  /* 0x0000000704087c19 */ /* 0x100fe20008001205 */
[----:B------:R-:W-:Y:S01]  /*5a30*/  ULDC.64 UR4, c[0x0][0x620] ;  /* 0x0001880000047ab9 */ /* 0x000fe20000000a00 */
[----:B------:R-:W-:Y:S01]  /*5a40*/  SHF.R.U32.HI R4, RZ, UR7, R5 ;  /* 0x00000007ff047c19 */ /* 0x000fe20008011605 */
[----:B------:R-:W2:Y:S01]  /*5a50*/  LDC R25, c[0x0][0x144] ;  /* 0x00005100ff197b82 */ /* 0x000ea20000000800 */
[----:B------:R-:W-:Y:S01]  /*5a60*/  IADD3 R7, P1, RZ, -R8, RZ ;  /* 0x80000008ff077210 */ /* 0x000fe20007f3e0ff */
[----:B------:R-:W-:Y:S01]  /*5a70*/  ULDC.64 UR8, c[0x0][0x640] ;  /* 0x0001900000087ab9 */ /* 0x000fe20000000a00 */
[----:B0-----:R-:W-:Y:S01]  /*5a80*/  I2FP.F32.U32 R9, R14 ;  /* 0x0000000e00097245 */ /* 0x001fe20000201000 */
[----:B------:R-:W-:Y:S02]  /*5a90*/  ULDC UR6, c[0x0][0x608] ;  /* 0x0001820000067ab9 */ /* 0x000fe40000000800 */
[----:B------:R-:W-:Y:S01]  /*5aa0*/  IMAD.X R4, RZ, RZ, ~R4, P1 ;  /* 0x000000ffff047224 */ /* 0x000fe200008e0e04 */
[----:B------:R-:W-:Y:S01]  /*5ab0*/  ISETP.NE.U32.AND P1, PT, RZ, UR8, PT ;  /* 0x00000008ff007c0c */ /* 0x000fe2000bf25070 */
[----:B------:R-:W0:Y:S02]  /*5ac0*/  LDC R20, c[0x0][0x148] ;  /* 0x00005200ff147b82 */ /* 0x000e240000000800 */
[----:B------:R-:W-:Y:S01]  /*5ad0*/  IMAD R6, R4, UR4, RZ ;  /* 0x0000000404067c24 */ /* 0x000fe2000f8e02ff */
[----:B------:R-:W-:Y:S01]  /*5ae0*/  ISETP.NE.AND.EX P1, PT, RZ, UR9, PT, P1 ;  /* 0x00000009ff007c0c */ /* 0x000fe2000bf25310 */
[----:B------:R-:W-:Y:S01]  /*5af0*/  IMAD.WIDE.U32 R4, R7, UR4, R16 ;  /* 0x0000000407047c25 */ /* 0x000fe2000f8e0010 */
[----:B------:R-:W-:-:S03]  /*5b00*/  ULDC UR4, c[0x0][0x150] ;  /* 0x0000540000047ab9 */ /* 0x000fc60000000800 */
[----:B------:R-:W-:Y:S02]  /*5b10*/  IMAD R7, R7, UR5, R6 ;  /* 0x0000000507077c24 */ /* 0x000fe4000f8e0206 */
[----:B------:R-:W-:Y:S01]  /*5b20*/  FMUL R6, R9, UR4 ;  /* 0x0000000409067c20 */ /* 0x000fe20008400000 */
[----:B------:R-:W-:Y:S01]  /*5b30*/  ULDC UR4, c[0x0][0x618] ;  /* 0x0001860000047ab9 */ /* 0x000fe20000000800 */
[----:B------:R-:W-:Y:S01]  /*5b40*/  ULDC UR5, c[0x0][0x154] ;  /* 0x0000550000057ab9 */ /* 0x000fe20000000800 */
[----:B------:R-:W-:-:S03]  /*5b50*/  IMAD.IADD R5, R5, 0x1, R7 ;  /* 0x0000000105057824 */ /* 0x000fc600078e0207 */
[----:B------:R-:W3:Y:S02]  /*5b60*/  F2I.U32.TRUNC.NTZ R6, R6 ;  /* 0x0000000600067305 */ /* 0x000ee4000020f000 */
[----:B------:R-:W-:Y:S02]  /*5b70*/  SHF.R.U64 R9, R4, UR4, R5 ;  /* 0x0000000404097c19 */ /* 0x000fe40008001205 */
[----:B-1----:R-:W-:-:S05]  /*5b80*/  I2FP.F32.U32 R4, R13 ;  /* 0x0000000d00047245 */ /* 0x002fca0000201000 */
[----:B------:R-:W-:Y:S01]  /*5b90*/  FMUL R22, R4, UR5 ;  /* 0x0000000504167c20 */ /* 0x000fe20008400000 */
[----:B------:R-:W-:Y:S01]  /*5ba0*/  SHF.R.U32.HI R4, RZ, UR4, R5 ;  /* 0x00000004ff047c19 */ /* 0x000fe20008011605 */
[----:B------:R-:W-:-:S03]  /*5bb0*/  ULDC UR4, c[0x0][0x658] ;  /* 0x0001960000047ab9 */ /* 0x000fc60000000800 */
[--C-:B------:R-:W-:Y:S01]  /*5bc0*/  SHF.R.U64 R21, R9, UR6, R4.reuse ;  /* 0x0000000609157c19 */ /* 0x100fe20008001204 */
[----:B------:R-:W1:Y:S01]  /*5bd0*/  F2I.U32.TRUNC.NTZ R22, R22 ;  /* 0x0000001600167305 */ /* 0x000e62000020f000 */
[----:B------:R-:W-:Y:S01]  /*5be0*/  SHF.R.U32.HI R4, RZ, UR6, R4 ;  /* 0x00000006ff047c19 */ /* 0x000fe20008011604 */
[----:B---3--:R-:W-:-:S03]  /*5bf0*/  IMAD.MOV R6, RZ, RZ, -R6 ;  /* 0x000000ffff067224 */ /* 0x008fc600078e0a06 */
[----:B------:R-:W-:Y:S01]  /*5c00*/  SHF.R.U64 R15, R21, UR4, R4 ;  /* 0x00000004150f7c19 */ /* 0x000fe20008001204 */
[----:B--2---:R-:W-:Y:S01]  /*5c10*/  IMAD R14, R25, R6, R14 ;  /* 0x00000006190e7224 */ /* 0x004fe200078e020e */
[----:B------:R-:W-:-:S03]  /*5c20*/  SHF.R.U32.HI R23, RZ, UR4, R4 ;  /* 0x00000004ff177c19 */ /* 0x000fc60008011604 */
[----:B------:R-:W-:Y:S02]  /*5c30*/  IMAD.MOV.U32 R4, RZ, RZ, R15 ;  /* 0x000000ffff047224 */ /* 0x000fe400078e000f */
[----:B------:R-:W-:Y:S01]  /*5c40*/  IMAD.MOV.U32 R5, RZ, RZ, R23 ;  /* 0x000000ffff057224 */ /* 0x000fe200078e0017 */
[----:B-1----:R-:W-:Y:S06]  /*5c50*/  @!P1 BRA `(.L_x_146) ;  /* 0x0000000000289947 */ /* 0x002fec0003800000 */
[----:B------:R-:W-:Y:S02]  /*5c60*/  ULDC UR4, c[0x0][0x64c] ;  /* 0x0001930000047ab9 */ /* 0x000fe40000000800 */
[----:B------:R-:W-:-:S05]  /*5c70*/  IADD3 R5, P1, R15, UR4, RZ ;  /* 0x000000040f057c10 */ /* 0x000fca000ff3e0ff */
[----:B------:R-:W-:-:S04]  /*5c80*/  IMAD.X R23, RZ, RZ, R23, P1 ;  /* 0x000000ffff177224 */ /* 0x000fc800008e0617 */
[----:B------:R-:W-:-:S04]  /*5c90*/  IMAD.WIDE.U32 R6, R23, UR8, RZ ;  /* 0x0000000817067c25 */ /* 0x000fc8000f8e00ff */
[----:B------:R-:W-:-:S04]  /*5ca0*/  IMAD.WIDE.U32 R6, P1, R5, UR9, R6 ;  /* 0x0000000905067c25 */ /* 0x000fc8000f820006 */
[----:B------:R-:W-:-:S04]  /*5cb0*/  IMAD.WIDE.U32 R4, R5, UR8, RZ ;  /* 0x0000000805047c25 */ /* 0x000fc8000f8e00ff */
[----:B------:R-:W-:Y:S01]  /*5cc0*/  IMAD.MOV.U32 R4, RZ, RZ, R7 ;  /* 0x000000ffff047224 */ /* 0x000fe200078e0007 */
[----:B------:R-:W-:Y:S01]  /*5cd0*/  IADD3 RZ, P3, R5, R6, RZ ;  /* 0x0000000605ff7210 */ /* 0x000fe20007f7e0ff */
[----:B------:R-:W-:-:S04]  /*5ce0*/  IMAD.X R5, RZ, RZ, RZ, P1 ;  /* 0x000000ffff057224 */ /* 0x000fc800008e06ff */
[----:B------:R-:W-:-:S08]  /*5cf0*/  IMAD.WIDE.U32.X R4, R23, UR9, R4, P3 ;  /* 0x0000000917047c25 */ /* 0x000fd000098e0404 */
.L_x_146:
[----:B------:R-:W-:Y:S01]  /*5d00*/  ISETP.NE.AND P1, PT, R2, 0x1, PT ;  /* 0x000000010200780c */ /* 0x000fe20003f25270 */
[----:B------:R-:W-:Y:S01]  /*5d10*/  ULDC UR4, c[0x0][0x648] ;  /* 0x0001920000047ab9 */ /* 0x000fe20000000800 */
[----:B------:R-:W-:Y:S01]  /*5d20*/  LOP3.LUT R21, R21, UR16, RZ, 0xc0, !PT ;  /* 0x0000001015157c12 */ /* 0x000fe2000f8ec0ff */
[----:B------:R-:W-:Y:S01]  /*5d30*/  IMAD.MOV R22, RZ, RZ, -R22 ;  /* 0x000000ffff167224 */ /* 0x000fe200078e0a16 */
[----:B------:R-:W-:Y:S01]  /*5d40*/  SHF.R.U64 R4, R4, UR4, R5 ;  /* 0x0000000404047c19 */ /* 0x000fe20008001205 */
[----:B------:R-:W-:Y:S01]  /*5d50*/  ULDC UR4, c[0x0][0x638] ;  /* 0x00018e0000047ab9 */ /* 0x000fe20000000800 */
[----:B------:R-:W-:Y:S01]  /*5d60*/  ULDC UR5, c[0x0][0x610] ;  /* 0x0001840000057ab9 */ /* 0x000fe20000000800 */
[----:B------:R-:W-:Y:S02]  /*5d70*/  IMAD.MOV.U32 R5, RZ, RZ, 0x1 ;  /* 0x00000001ff057424 */ /* 0x000fe400078e00ff */
[----:B------:R-:W-:Y:S02]  /*5d80*/  IMAD.MOV R6, RZ, RZ, -R4 ;  /* 0x000000ffff067224 */ /* 0x000fe400078e0a04 */
[----:B------:R-:W-:Y:S01]  /*5d90*/  IMAD R21, R4, UR17, R21 ;  /* 0x0000001104157c24 */ /* 0x000fe2000f8e0215 */
[----:B------:R-:W-:Y:S01]  /*5da0*/  LOP3.LUT R4, R9, UR15, RZ, 0xc0, !PT ;  /* 0x0000000f09047c12 */ /* 0x000fe2000f8ec0ff */
[----:B0-----:R-:W-:-:S02]  /*5db0*/  @P1 IMAD R14, R20, R22, R13 ;  /* 0x00000016140e1224 */ /* 0x001fc400078e020d */
[----:B------:R-:W-:Y:S01]  /*5dc0*/  IMAD R15, R6, UR4, R15 ;  /* 0x00000004060f7c24 */ /* 0x000fe2000f8e020f */
[----:B------:R-:W-:Y:S01]  /*5dd0*/  ULDC UR4, c[0x0][0x600] ;  /* 0x0001800000047ab9 */ /* 0x000fe20000000800 */
[----:B------:R-:W-:Y:S02]  /*5de0*/  IMAD R14, R21, UR5, R14 ;  /* 0x00000005150e7c24 */ /* 0x000fe4000f8e020e */
[--C-:B------:R-:W-:Y:S01]  /*5df0*/  IMAD R15, R15, UR4, R4.reuse ;  /* 0x000000040f0f7c24 */ /* 0x100fe2000f8e0204 */
[----:B------:R-:W-:-:S04]  /*5e00*/  PRMT R4, R5, 0x7610, R4 ;  /* 0x0000761005047816 */ /* 0x000fc80000000004 */
[----:B------:R-:W-:Y:S02]  /*5e10*/  SEL R20, R15, R14, !P1 ;  /* 0x0000000e0f147207 */ /* 0x000fe40004800000 */
[----:B------:R-:W-:-:S07]  /*5e20*/  SEL R13, R14, R15, !P1 ;  /* 0x0000000f0e0d7207 */ /* 0x000fce0004800000 */
.L_x_144:
[----:B------:R-:W-:Y:S05]  /*5e30*/  BSYNC B1 ;  /* 0x0000000000017941 */ /* 0x000fea0003800000 */
.L_x_143:
[----:B------:R-:W-:-:S13]  /*5e40*/  LOP3.LUT P1, RZ, R4, 0xff, RZ, 0xc0, !PT ;  /* 0x000000ff04ff7812 */ /* 0x000fda000782c0ff */
[----:B------:R-:W-:Y:S05]  /*5e50*/  @P1 BRA `(.L_x_147) ;  /* 0xfffffff400441947 */ /* 0x000fea000383ffff */
[----:B------:R-:W-:Y:S05]  /*5e60*/  BSYNC B0 ;  /* 0x0000000000007941 */ /* 0x000fea0003800000 */
.L_x_135:
[----:B------:R-:W-:-:S03]  /*5e70*/  UMOV UR4, 0xffffffff ;  /* 0xffffffff00047882 */ /* 0x000fc60000000000 */
[----:B------:R-:W-:Y:S05]  /*5e80*/  BRA.DIV UR4, `(.L_x_148) ;  /* 0x0000000604a47947 */ /* 0x000fea000b800000 */
[----:B------:R-:W-:-:S13]  /*5e90*/  ELECT P6, URZ, PT ;  /* 0x00000000003f782f */ /* 0x000fda00038c0000 */
.L_x_166:
[----:B------:R-:W-:Y:S04]  /*5ea0*/  BSSY B0, `(.L_x_149) ;  /* 0x000004f000007945 */ /* 0x000fe80003800000 */
[----:B------:R-:W-:Y:S05]  /*5eb0*/  @!P6 BRA `(.L_x_150) ;  /* 0x000000040034e947 */ /* 0x000fea0003800000 */
[----:B------:R-:W-:-:S04]  /*5ec0*/  LOP3.LUT R18, R18, 0x2, RZ, 0xfc, !PT ;  /* 0x0000000212127812 */ /* 0x000fc800078efcff */
[----:B------:R-:W-:-:S13]  /*5ed0*/  ISETP.NE.AND P0, PT, R18, 0x3, PT ;  /* 0x000000031200780c */ /* 0x000fda0003f05270 */
[----:B------:R-:W-:Y:S05]  /*5ee0*/  @!P0 BRA `(.L_x_151) ;  /* 0x0000000000048947 */ /* 0x000fea0003800000 */
[----:B------:R-:W-:Y:S01]  /*5ef0*/  BPT.TRAP 0x1 ;  /* 0x000000040000795c */ /* 0x000fe20000300000 */
.L_x_151:
[----:B------:R-:W0:Y:S01]  /*5f00*/  S2R R5, SR_CgaCtaId ;  /* 0x0000000000057919 */ /* 0x000e220000008800 */
[----:B------:R-:W-:Y:S02]  /*5f10*/  MOV R2, 0x400 ;  /* 0x0000040000027802 */ /* 0x000fe40000000f00 */
[----:B------:R-:W-:Y:S02]  /*5f20*/  SHF.L.U32 R4, R0, 0x1f, RZ ;  /* 0x0000001f00047819 */ /* 0x000fe400000006ff */
[----:B0-----:R-:W-:-:S05]  /*5f30*/  LEA R2, R5, R2, 0x18 ;  /* 0x0000000205027211 */ /* 0x001fca00078ec0ff */
[----:B------:R-:W-:-:S04]  /*5f40*/  VIADD R2, R2, 0x40 ;  /* 0x0000004002027836 */ /* 0x000fc80000000000 */
[C---:B------:R-:W-:Y:S02]  /*5f50*/  IMAD R7, R3.reuse, 0x8, R2 ;  /* 0x0000000803077824 */ /* 0x040fe400078e0202 */
[----:B------:R-:W-:Y:S02]  /*5f60*/  VIADD R3, R3, 0x1 ;  /* 0x0000000103037836 */ /* 0x000fe40000000000 */
[----:B------:R-:W0:Y:S03]  /*5f70*/  SYNCS.PHASECHK.TRANS64.TRYWAIT P0, [R7+URZ], R4 ;  /* 0x00000004070075a7 */ /* 0x000e26000800017f */
[----:B------:R-:W-:-:S04]  /*5f80*/  ISETP.NE.AND P1, PT, R3, 0x8, PT ;  /* 0x000000080300780c */ /* 0x000fc80003f25270 */
[----:B------:R-:W-:Y:S02]  /*5f90*/  SEL R5, RZ, 0x1, P1 ;  /* 0x00000001ff057807 */ /* 0x000fe40000800000 */
[----:B------:R-:W-:Y:S02]  /*5fa0*/  SEL R3, R3, RZ, P1 ;  /* 0x000000ff03037207 */ /* 0x000fe40000800000 */
[----:B------:R-:W-:-:S03]  /*5fb0*/  LOP3.LUT R6, R0, R5, RZ, 0x3c, !PT ;  /* 0x0000000500067212 */ /* 0x000fc600078e3cff */
[----:B------:R-:W-:Y:S01]  /*5fc0*/  IMAD R8, R3, 0x8, R2 ;  /* 0x0000000803087824 */ /* 0x000fe200078e0202 */
[----:B------:R-:W-:Y:S01]  /*5fd0*/  SHF.L.U32 R5, R6, 0x1f, RZ ;  /* 0x0000001f06057819 */ /* 0x000fe200000006ff */
[----:B0-----:R-:W-:Y:S06]  /*5fe0*/  @!P0 BRA `(.L_x_152) ;  /* 0x00000004006c8947 */ /* 0x001fec0003800000 */
.L_x_167:
[----:B------:R-:W1:Y:S01]  /*5ff0*/  SYNCS.PHASECHK.TRANS64.TRYWAIT P0, [R8+URZ], R5 ;  /* 0x00000005080075a7 */ /* 0x000e62000800017f */
[----:B------:R-:W-:-:S05]  /*6000*/  VIADD R0, R3, 0x1 ;  /* 0x0000000103007836 */ /* 0x000fca0000000000 */
[----:B------:R-:W-:-:S04]  /*6010*/  ISETP.NE.AND P1, PT, R0, 0x8, PT ;  /* 0x000000080000780c */ /* 0x000fc80003f25270 */
[----:B------:R-:W-:Y:S02]  /*6020*/  SEL R3, RZ, 0x1, P1 ;  /* 0x00000001ff037807 */ /* 0x000fe40000800000 */
[----:B0-----:R-:W-:Y:S02]  /*6030*/  SEL R7, R0, RZ, P1 ;  /* 0x000000ff00077207 */ /* 0x001fe40000800000 */
[----:B------:R-:W-:-:S03]  /*6040*/  LOP3.LUT R6, R6, R3, RZ, 0x3c, !PT ;  /* 0x0000000306067212 */ /* 0x000fc600078e3cff */
[----:B------:R-:W-:Y:S01]  /*6050*/  IMAD R9, R7, 0x8, R2 ;  /* 0x0000000807097824 */ /* 0x000fe200078e0202 */
[----:B------:R-:W-:Y:S01]  /*6060*/  SHF.L.U32 R4, R6, 0x1f, RZ ;  /* 0x0000001f06047819 */ /* 0x000fe200000006ff */
[----:B-1----:R-:W-:Y:S06]  /*6070*/  @!P0 BRA `(.L_x_153) ;  /* 0x00000004005c8947 */ /* 0x002fec0003800000 */
.L_x_168:
[----:B------:R-:W1:Y:S01]  /*6080*/  SYNCS.PHASECHK.TRANS64.TRYWAIT P0, [R9+URZ], R4 ;  /* 0x00000004090075a7 */ /* 0x000e62000800017f */
[----:B------:R-:W-:-:S05]  /*6090*/  VIADD R0, R7, 0x1 ;  /* 0x0000000107007836 */ /* 0x000fca0000000000 */
[----:B------:R-:W-:-:S04]  /*60a0*/  ISETP.NE.AND P1, PT, R0, 0x8, PT ;  /* 0x000000080000780c */ /* 0x000fc80003f25270 */
[----:B------:R-:W-:Y:S02]  /*60b0*/  SEL R3, RZ, 0x1, P1 ;  /* 0x00000001ff037807 */ /* 0x000fe40000800000 */
[----:B------:R-:W-:Y:S02]  /*60c0*/  SEL R7, R0, RZ, P1 ;  /* 0x000000ff00077207 */ /* 0x000fe40000800000 */
[----:B------:R-:W-:-:S03]  /*60d0*/  LOP3.LUT R6, R6, R3, RZ, 0x3c, !PT ;  /* 0x0000000306067212 */ /* 0x000fc600078e3cff */
[----:B0-----:R-:W-:Y:S01]  /*60e0*/  IMAD R8, R7, 0x8, R2 ;  /* 0x0000000807087824 */ /* 0x001fe200078e0202 */
[----:B------:R-:W-:Y:S01]  /*60f0*/  SHF.L.U32 R5, R6, 0x1f, RZ ;  /* 0x0000001f06057819 */ /* 0x000fe200000006ff */
[----:B-1----:R-:W-:Y:S06]  /*6100*/  @!P0 BRA `(.L_x_154) ;  /* 0x00000004004c8947 */ /* 0x002fec0003800000 */
.L_x_169:
        /* <DEDUP_REMOVED lines=9> */
.L_x_170:
        /* <DEDUP_REMOVED lines=9> */
.L_x_171:
[----:B------:R-:W1:Y:S01]  /*6230*/  SYNCS.PHASECHK.TRANS64.TRYWAIT P0, [R8+URZ], R5 ;  /* 0x00000005080075a7 */ /* 0x000e62000800017f */
[----:B------:R-:W-:-:S05]  /*6240*/  VIADD R0, R7, 0x1 ;  /* 0x0000000107007836 */ /* 0x000fca0000000000 */
[----:B------:R-:W-:-:S04]  /*6250*/  ISETP.NE.AND P1, PT, R0, 0x8, PT ;  /* 0x000000080000780c */ /* 0x000fc80003f25270 */
[----:B------:R-:W-:Y:S02]  /*6260*/  SEL R3, RZ, 0x1, P1 ;  /* 0x00000001ff037807 */ /* 0x000fe40000800000 */
[----:B------:R-:W-:Y:S02]  /*6270*/  SEL R7, R0, RZ, P1 ;  /* 0x000000ff00077207 */ /* 0x000fe40000800000 */
[----:B0-----:R-:W-:-:S03]  /*6280*/  LOP3.LUT R9, R6, R3, RZ, 0x3c, !PT ;  /* 0x0000000306097212 */ /* 0x001fc600078e3cff */
[----:B------:R-:W-:Y:S01]  /*6290*/  IMAD R11, R7, 0x8, R2 ;  /* 0x00000008070b7824 */ /* 0x000fe200078e0202 */
[----:B------:R-:W-:Y:S01]  /*62a0*/  SHF.L.U32 R6, R9, 0x1f, RZ ;  /* 0x0000001f09067819 */ /* 0x000fe200000006ff */
[----:B-1----:R-:W-:Y:S06]  /*62b0*/  @!P0 BRA `(.L_x_157) ;  /* 0x00000004001c8947 */ /* 0x002fec0003800000 */
.L_x_172:
[----:B------:R-:W1:Y:S01]  /*62c0*/  SYNCS.PHASECHK.TRANS64.TRYWAIT P0, [R11+URZ], R6 ;  /* 0x000000060b0075a7 */ /* 0x000e62000800017f */
[----:B------:R-:W-:-:S05]  /*62d0*/  VIADD R0, R7, 0x1 ;  /* 0x0000000107007836 */ /* 0x000fca0000000000 */
[----:B------:R-:W-:-:S04]  /*62e0*/  ISETP.NE.AND P1, PT, R0, 0x8, PT ;  /* 0x000000080000780c */ /* 0x000fc80003f25270 */
[----:B------:R-:W-:Y:S02]  /*62f0*/  SEL R4, RZ, 0x1, P1 ;  /* 0x00000001ff047807 */ /* 0x000fe40000800000 */
[----:B------:R-:W-:Y:S02]  /*6300*/  SEL R3, R0, RZ, P1 ;  /* 0x000000ff00037207 */ /* 0x000fe40000800000 */
[----:B------:R-:W-:Y:S01]  /*6310*/  LOP3.LUT R0, R9, R4, RZ, 0x3c, !PT ;  /* 0x0000000409007212 */ /* 0x000fe200078e3cff */
[----:B-1----:R-:W-:Y:S06]  /*6320*/  @!P0 BRA `(.L_x_158) ;  /* 0x0000000400148947 */ /* 0x002fec0003800000 */
.L_x_173:
[----:B------:R-:W-:Y:S01]  /*6330*/  IMAD R3, R3, 0x8, R2 ;  /* 0x0000000803037824 */ /* 0x000fe200078e0202 */
[----:B------:R-:W-:-:S07]  /*6340*/  SHF.L.U32 R0, R0, 0x1f, RZ ;  /* 0x0000001f00007819 */ /* 0x000fce00000006ff */
.L_x_159:
[----:B--2---:R2:W3:Y:S02]  /*6350*/  SYNCS.PHASECHK.TRANS64.TRYWAIT P0, [R3+URZ], R0 ;  /* 0x00000000030075a7 */ /* 0x0044e4000800017f */
[----:B---3--:R-:W-:Y:S05]  /*6360*/  @!P0 NANOSLEEP.SYNCS 0x989680 ;  /* 0x009896800000895d */ /* 0x008fea0003900000 */
[----:B------:R-:W3:Y:S02]  /*6370*/  @!P0 SYNCS.PHASECHK.TRANS64 P0, [R3+URZ], R0 ;  /* 0x00000000030085a7 */ /* 0x000ee4000800007f */
[----:B---3--:R-:W-:Y:S05]  /*6380*/  @!P0 BRA `(.L_x_159) ;  /* 0xfffffffc00f08947 */ /* 0x008fea000383ffff */
.L_x_150:
[----:B------:R-:W-:Y:S05]  /*6390*/  BSYNC B0 ;  /* 0x0000000000007941 */ /* 0x000fea0003800000 */
.L_x_149:
[----:B------:R-:W-:Y:S05]  /*63a0*/  EXIT ;  /* 0x000000000000794d */ /* 0x000fea0003800000 */
.L_x_18:
[----:B-1----:R1:W2:Y:S02]  /*63b0*/  SYNCS.PHASECHK.TRANS64.TRYWAIT P1, [R3+URZ], R0 ;  /* 0x00000000030075a7 */ /* 0x0022a4000802017f */
[----:B--2---:R-:W-:Y:S05]  /*63c0*/  @!P1 NANOSLEEP.SYNCS 0x989680 ;  /* 0x009896800000995d */ /* 0x004fea0003900000 */
[----:B------:R-:W2:Y:S02]  /*63d0*/  @!P1 SYNCS.PHASECHK.TRANS64 P1, [R3+URZ], R0 ;  /* 0x00000000030095a7 */ /* 0x000ea4000802007f */
[----:B--2---:R-:W-:Y:S05]  /*63e0*/  @!P1 BRA `(.L_x_18) ;  /* 0xfffffffc00f09947 */ /* 0x004fea000383ffff */
[----:B------:R-:W-:Y:S05]  /*63f0*/  BRA `(.L_x_17) ;  /* 0xffffffb0005c7947 */ /* 0x000fea000383ffff */
.L_x_23:
[----:B-1----:R1:W2:Y:S02]  /*6400*/  SYNCS.PHASECHK.TRANS64.TRYWAIT P1, [R5+URZ], R4 ;  /* 0x00000004050075a7 */ /* 0x0022a4000802017f */
[----:B--2---:R-:W-:Y:S05]  /*6410*/  @!P1 NANOSLEEP.SYNCS 0x989680 ;  /* 0x009896800000995d */ /* 0x004fea0003900000 */
[----:B------:R-:W2:Y:S02]  /*6420*/  @!P1 SYNCS.PHASECHK.TRANS64 P1, [R5+URZ], R4 ;  /* 0x00000004050095a7 */ /* 0x000ea4000802007f */
[----:B--2---:R-:W-:Y:S05]  /*6430*/  @!P1 BRA `(.L_x_23) ;  /* 0xfffffffc00f09947 */ /* 0x004fea000383ffff */
[----:B------:R-:W-:Y:S05]  /*6440*/  BRA `(.L_x_22) ;  /* 0xffffffb400387947 */ /* 0x000fea000383ffff */
.L_x_136:
[----:B------:R-:W-:Y:S01]  /*6450*/  BSSY B1, `(.L_x_160) ;  /* 0x0000006000017945 */ /* 0x000fe20003800000 */
[----:B------:R-:W-:-:S07]  /*6460*/  IMAD.MOV.U32 R15, RZ, RZ, -0x1 ;  /* 0xffffffffff0f7424 */ /* 0x000fce00078e00ff */
[----:B------:R-:W-:Y:S05]  /*6470*/  WARPSYNC.COLLECTIVE R15, `(.L_x_161) ;  /* 0x000000000f0c7348 */ /* 0x000fea0003c00000 */
[----:B------:R-:W-:Y:S02]  /*6480*/  ELECT P6, UR62, PT ;  /* 0x00000000003e782f */ /* 0x000fe400038c0000 */
[----:B------:R-:W-:Y:S01]  /*6490*/  MOV R14, UR62 ;  /* 0x0000003e000e7c02 */ /* 0x000fe20008000f00 */
[----:B------:R-:W-:Y:S10]  /*64a0*/  ENDCOLLECTIVE ;  /* 0x000000000000791b */ /* 0x000ff40003800000 */
.L_x_161:
[----:B------:R-:W-:Y:S05]  /*64b0*/  BSYNC B1 ;  /* 0x0000000000017941 */ /* 0x000fea0003800000 */
.L_x_160:
[----:B------:R-:W-:Y:S05]  /*64c0*/  BRA `(.L_x_162) ;  /* 0xffffffec00b47947 */ /* 0x000fea000383ffff */
.L_x_139:
[----:B0-----:R0:W1:Y:S02]  /*64d0*/  SYNCS.PHASECHK.TRANS64.TRYWAIT P1, [R14+URZ+0x40], R7 ;  /* 0x000040070e0075a7 */ /* 0x001064000802017f */
[----:B-1----:R-:W-:Y:S05]  /*64e0*/  @!P1 NANOSLEEP.SYNCS 0x989680 ;  /* 0x009896800000995d */ /* 0x002fea0003900000 */
[----:B------:R-:W1:Y:S02]  /*64f0*/  @!P1 SYNCS.PHASECHK.TRANS64 P1, [R14+URZ+0x40], R7 ;  /* 0x000040070e0095a7 */ /* 0x000e64000802007f */
[----:B-1----:R-:W-:Y:S05]  /*6500*/  @!P1 BRA `(.L_x_139) ;  /* 0xfffffffc00f09947 */ /* 0x002fea000383ffff */
[----:B------:R-:W-:Y:S05]  /*6510*/  BRA `(.L_x_163) ;  /* 0xffffffec00e87947 */ /* 0x000fea000383ffff */
.L_x_148:
[----:B------:R-:W-:Y:S01]  /*6520*/  BSSY B0, `(.L_x_164) ;  /* 0x0000006000007945 */ /* 0x000fe20003800000 */
[----:B------:R-:W-:-:S07]  /*6530*/  IMAD.MOV.U32 R15, RZ, RZ, -0x1 ;  /* 0xffffffffff0f7424 */ /* 0x000fce00078e00ff */
[----:B------:R-:W-:Y:S05]  /*6540*/  WARPSYNC.COLLECTIVE R15, `(.L_x_165) ;  /* 0x000000000f0c7348 */ /* 0x000fea0003c00000 */
[----:B------:R-:W-:Y:S02]  /*6550*/  ELECT P6, UR62, PT ;  /* 0x00000000003e782f */ /* 0x000fe400038c0000 */
[----:B------:R-:W-:Y:S01]  /*6560*/  MOV R14, UR62 ;  /* 0x0000003e000e7c02 */ /* 0x000fe20008000f00 */
[----:B------:R-:W-:Y:S10]  /*6570*/  ENDCOLLECTIVE ;  /* 0x000000000000791b */ /* 0x000ff40003800000 */
.L_x_165:
[----:B------:R-:W-:Y:S05]  /*6580*/  BSYNC B0 ;  /* 0x0000000000007941 */ /* 0x000fea0003800000 */
.L_x_164:
[----:B------:R-:W-:Y:S05]  /*6590*/  BRA `(.L_x_166) ;  /* 0xfffffff800407947 */ /* 0x000fea000383ffff */
.L_x_152:
[----:B0-----:R0:W1:Y:S02]  /*65a0*/  SYNCS.PHASECHK.TRANS64.TRYWAIT P0, [R7+URZ], R4 ;  /* 0x00000004070075a7 */ /* 0x001064000800017f */
[----:B-1----:R-:W-:Y:S05]  /*65b0*/  @!P0 NANOSLEEP.SYNCS 0x989680 ;  /* 0x009896800000895d */ /* 0x002fea0003900000 */
[----:B------:R-:W1:Y:S02]  /*65c0*/  @!P0 SYNCS.PHASECHK.TRANS64 P0, [R7+URZ], R4 ;  /* 0x00000004070085a7 */ /* 0x000e64000800007f */
[----:B-1----:R-:W-:Y:S05]  /*65d0*/  @!P0 BRA `(.L_x_152) ;  /* 0xfffffffc00f08947 */ /* 0x002fea000383ffff */
[----:B------:R-:W-:Y:S05]  /*65e0*/  BRA `(.L_x_167) ;  /* 0xfffffff800807947 */ /* 0x000fea000383ffff */
.L_x_153:
[----:B0-----:R0:W1:Y:S02]  /*65f0*/  SYNCS.PHASECHK.TRANS64.TRYWAIT P0, [R8+URZ], R5 ;  /* 0x00000005080075a7 */ /* 0x001064000800017f */
[----:B-1----:R-:W-:Y:S05]  /*6600*/  @!P0 NANOSLEEP.SYNCS 0x989680 ;  /* 0x009896800000895d */ /* 0x002fea0003900000 */
[----:B------:R-:W1:Y:S02]  /*6610*/  @!P0 SYNCS.PHASECHK.TRANS64 P0, [R8+URZ], R5 ;  /* 0x00000005080085a7 */ /* 0x000e64000800007f */
[----:B-1----:R-:W-:Y:S05]  /*6620*/  @!P0 BRA `(.L_x_153) ;  /* 0xfffffffc00f08947 */ /* 0x002fea000383ffff */
[----:B------:R-:W-:Y:S05]  /*6630*/  BRA `(.L_x_168) ;  /* 0xfffffff800907947 */ /* 0x000fea000383ffff */
.L_x_154:
[----:B0-----:R0:W1:Y:S02]  /*6640*/  SYNCS.PHASECHK.TRANS64.TRYWAIT P0, [R9+URZ], R4 ;  /* 0x00000004090075a7 */ /* 0x001064000800017f */
[----:B-1----:R-:W-:Y:S05]  /*6650*/  @!P0 NANOSLEEP.SYNCS 0x989680 ;  /* 0x009896800000895d */ /* 0x002fea0003900000 */
[----:B------:R-:W1:Y:S02]  /*6660*/  @!P0 SYNCS.PHASECHK.TRANS64 P0, [R9+URZ], R4 ;  /* 0x00000004090085a7 */ /* 0x000e64000800007f */
[----:B-1----:R-:W-:Y:S05]  /*6670*/  @!P0 BRA `(.L_x_154) ;  /* 0xfffffffc00f08947 */ /* 0x002fea000383ffff */
[----:B------:R-:W-:Y:S05]  /*6680*/  BRA `(.L_x_169) ;  /* 0xfffffff800a07947 */ /* 0x000fea000383ffff */
.L_x_155:
[----:B0-----:R0:W1:Y:S02]  /*6690*/  SYNCS.PHASECHK.TRANS64.TRYWAIT P0, [R8+URZ], R5 ;  /* 0x00000005080075a7 */ /* 0x001064000800017f */
[----:B-1----:R-:W-:Y:S05]  /*66a0*/  @!P0 NANOSLEEP.SYNCS 0x989680 ;  /* 0x009896800000895d */ /* 0x002fea0003900000 */
[----:B------:R-:W1:Y:S02]  /*66b0*/  @!P0 SYNCS.PHASECHK.TRANS64 P0, [R8+URZ], R5 ;  /* 0x00000005080085a7 */ /* 0x000e64000800007f */
[----:B-1----:R-:W-:Y:S05]  /*66c0*/  @!P0 BRA `(.L_x_155) ;  /* 0xfffffffc00f08947 */ /* 0x002fea000383ffff */
[----:B------:R-:W-:Y:S05]  /*66d0*/  BRA `(.L_x_170) ;  /* 0xfffffff800b07947 */ /* 0x000fea000383ffff */
.L_x_156:
[----:B0-----:R0:W1:Y:S02]  /*66e0*/  SYNCS.PHASECHK.TRANS64.TRYWAIT P0, [R9+URZ], R4 ;  /* 0x00000004090075a7 */ /* 0x001064000800017f */
[----:B-1----:R-:W-:Y:S05]  /*66f0*/  @!P0 NANOSLEEP.SYNCS 0x989680 ;  /* 0x009896800000895d */ /* 0x002fea0003900000 */
[----:B------:R-:W1:Y:S02]  /*6700*/  @!P0 SYNCS.PHASECHK.TRANS64 P0, [R9+URZ], R4 ;  /* 0x00000004090085a7 */ /* 0x000e64000800007f */
[----:B-1----:R-:W-:Y:S05]  /*6710*/  @!P0 BRA `(.L_x_156) ;  /* 0xfffffffc00f08947 */ /* 0x002fea000383ffff */
[----:B------:R-:W-:Y:S05]  /*6720*/  BRA `(.L_x_171) ;  /* 0xfffffff800c07947 */ /* 0x000fea000383ffff */
.L_x_157:
[----:B0-----:R0:W1:Y:S02]  /*6730*/  SYNCS.PHASECHK.TRANS64.TRYWAIT P0, [R8+URZ], R5 ;  /* 0x00000005080075a7 */ /* 0x001064000800017f */
[----:B-1----:R-:W-:Y:S05]  /*6740*/  @!P0 NANOSLEEP.SYNCS 0x989680 ;  /* 0x009896800000895d */ /* 0x002fea0003900000 */
[----:B------:R-:W1:Y:S02]  /*6750*/  @!P0 SYNCS.PHASECHK.TRANS64 P0, [R8+URZ], R5 ;  /* 0x00000005080085a7 */ /* 0x000e64000800007f */
[----:B-1----:R-:W-:Y:S05]  /*6760*/  @!P0 BRA `(.L_x_157) ;  /* 0xfffffffc00f08947 */ /* 0x002fea000383ffff */
[----:B------:R-:W-:Y:S05]  /*6770*/  BRA `(.L_x_172) ;  /* 0xfffffff800d07947 */ /* 0x000fea000383ffff */
.L_x_158:
[----:B-1----:R1:W2:Y:S02]  /*6780*/  SYNCS.PHASECHK.TRANS64.TRYWAIT P0, [R11+URZ], R6 ;  /* 0x000000060b0075a7 */ /* 0x0022a4000800017f */
[----:B--2---:R-:W-:Y:S05]  /*6790*/  @!P0 NANOSLEEP.SYNCS 0x989680 ;  /* 0x009896800000895d */ /* 0x004fea0003900000 */
[----:B------:R-:W2:Y:S02]  /*67a0*/  @!P0 SYNCS.PHASECHK.TRANS64 P0, [R11+URZ], R6 ;  /* 0x000000060b0085a7 */ /* 0x000ea4000800007f */
[----:B--2---:R-:W-:Y:S05]  /*67b0*/  @!P0 BRA `(.L_x_158) ;  /* 0xfffffffc00f08947 */ /* 0x004fea000383ffff */
[----:B------:R-:W-:Y:S05]  /*67c0*/  BRA `(.L_x_173) ;  /* 0xfffffff800d87947 */ /* 0x000fea000383ffff */
.L_x_174:
[----:B------:R-:W-:-:S00]  /*67d0*/  BRA `(.L_x_174) ;  /* 0xfffffffc00fc7947 */ /* 0x000fc0000383ffff */
[----:B------:R-:W-:-:S00]  /*67e0*/  NOP ;  /* 0x0000000000007918 */ /* 0x000fc00000000000 */
        /* <DEDUP_REMOVED lines=9> */
.L_x_175:


//--------------------- .nv.global.init           --------------------------
	.section	.nv.global.init,"aw",@progbits
.nv.global.init:
	.type		$str$22,@object
	.size		$str$22,($str$23 - $str$22)
$str$22:
        /*0000*/ 	.byte	0x6b, 0x5f, 0x74, 0x69, 0x6c, 0x65, 0x5f, 0x63, 0x6f, 0x75, 0x6e, 0x74, 0x20, 0x3e, 0x3d, 0x20
        /*0010*/ 	.byte	0x31, 0x00
	.type		$str$23,@object
	.size		$str$23,(__unnamed_1 - $str$23)
$str$23:
        /*0012*/ 	.byte	0x2f, 0x74, 0x6d, 0x70, 0x2f, 0x63, 0x75, 0x74, 0x6c, 0x61, 0x73, 0x73, 0x5f, 0x73, 0x77, 0x65
        /*0022*/ 	.byte	0x65, 0x70, 0x5f, 0x73, 0x72, 0x63, 0x2f, 0x69, 0x6e, 0x63, 0x6c, 0x75, 0x64, 0x65, 0x2f, 0x63
        /*0032*/ 	.byte	0x75, 0x74, 0x6c, 0x61, 0x73, 0x73, 0x2f, 0x67, 0x65, 0x6d, 0x6d, 0x2f, 0x63, 0x6f, 0x6c, 0x6c
        /*0042*/ 	.byte	0x65, 0x63, 0x74, 0x69, 0x76, 0x65, 0x2f, 0x73, 0x6d, 0x39, 0x30, 0x5f, 0x6d, 0x6d, 0x61, 0x5f
        /*0052*/ 	.byte	0x74, 0x6d, 0x61, 0x5f, 0x67, 0x6d, 0x6d, 0x61, 0x5f, 0x73, 0x73, 0x5f, 0x77, 0x61, 0x72, 0x70
        /*0062*/ 	.byte	0x73, 0x70, 0x65, 0x63, 0x69, 0x61, 0x6c, 0x69, 0x7a, 0x65, 0x64, 0x2e, 0x68, 0x70, 0x70, 0x00
	.type		__unnamed_1,@object
	.size		__unnamed_1,(.L_0 - __unnamed_1)
__unnamed_1:
        /*0072*/ 	.byte	0x76, 0x6f, 0x69, 0x64, 0x20, 0x63, 0x75, 0x74, 0x6c, 0x61, 0x73, 0x73, 0x3a, 0x3a, 0x67, 0x65
        /* <DEDUP_REMOVED lines=172> */
        /*0b42*/ 	.byte	0x5d, 0x00
.L_0:


//--------------------- .nv.shared._ZN7cutlass13device_kernelINS_4gemm6kernel13GemmUniversalIN4cute5tupleIJiiiiEEENS1_10collective13CollectiveMmaINS1_34MainloopSm90TmaGmmaWarpSpecializedILi8ENS5_IJNS4_1CILi1EEESB_SB_EEENS1_35KernelTmaWarpSpecializedCooperativeEEENS5_IJNSA_ILi128EEENSA_ILi96EEESF_EEEaNS5_IJlSB_lEEEaSI_NS4_8TiledMMAINS4_8MMA_AtomIJNS4_4SM904GMMA26MMA_64x96x32_S32S8S8_SS_TNEEEENS4_6LayoutINS5_IJNSA_ILi2EEESB_SB_EEENS5_IJSB_NSA_ILi0EEESS_EEEEENS5_IJNS4_10UnderscoreESV_SV_EEEEENS4_13SM90_TMA_LOADENS4_14ComposedLayoutINS4_7SwizzleILi3ELi4ELi3EEENS4_18smem_ptr_flag_bitsILi8EEENSP_INS5_IJNSA_ILi8EEESF_EEENS5_IJSF_SB_EEEEEEEvNS4_8identityESY_S18_vS19_EENS_8epilogue10collective6detail29Sm90TmaWarpSpecializedAdapterINS1C_15DefaultEpilogueIaSI_SI_NS1B_6thread17LinearCombinationIaLi1EiiLNS1G_9ScaleType4KindE0ELNS_15FloatRoundStyleE2EaEENS1_15EpilogueDefaultEEEEEvvEEEEvNT_6ParamsE --------------------------
	.section	.nv.shared._ZN7cutlass13device_kernelINS_4gemm6kernel13GemmUniversalIN4cute5tupleIJiiiiEEENS1_10collective13CollectiveMmaINS1_34MainloopSm90TmaGmmaWarpSpecializedILi8ENS5_IJNS4_1CILi1EEESB_SB_EEENS1_35KernelTmaWarpSpecializedCooperativeEEENS5_IJNSA_ILi128EEENSA_ILi96EEESF_EEEaNS5_IJlSB_lEEEaSI_NS4_8TiledMMAINS4_8MMA_AtomIJNS4_4SM904GMMA26MMA_64x96x32_S32S8S8_SS_TNEEEENS4_6LayoutINS5_IJNSA_ILi2EEESB_SB_EEENS5_IJSB_NSA_ILi0EEESS_EEEEENS5_IJNS4_10UnderscoreESV_SV_EEEEENS4_13SM90_TMA_LOADENS4_14ComposedLayoutINS4_7SwizzleILi3ELi4ELi3EEENS4_18smem_ptr_flag_bitsILi8EEENSP_INS5_IJNSA_ILi8EEESF_EEENS5_IJSF_SB_EEEEEEEvNS4_8identityESY_S18_vS19_EENS_8epilogue10collective6detail29Sm90TmaWarpSpecializedAdapterINS1C_15DefaultEpilogueIaSI_SI_NS1B_6thread17LinearCombinationIaLi1EiiLNS1G_9ScaleType4KindE0ELNS_15FloatRoundStyleE2EaEENS1_15EpilogueDefaultEEEEEvvEEEEvNT_6ParamsE,"aw",@nobits
	.sectionflags	@""
	.align	16
	.zero		1024


//--------------------- .nv.shared.reserved.0     --------------------------
	.section	.nv.shared.reserved.0,"aw",@nobits
	.weak		__nv_reservedSMEM_offset_0_alias
	.size		__nv_reservedSMEM_offset_0_alias, 0, 0
	.other		__nv_reservedSMEM_offset_0_alias,@"STO_CUDA_RESERVED_SHARED STV_DEFAULT"
__nv_reservedSMEM_offset_0_alias:
	.zero		0


//--------------------- .nv.global                --------------------------
	.section	.nv.global,"aw",@nobits
.nv.global:
	.type		_ZN39_INTERNAL_fef19f96_4_k_cu_315fcf2c_40284cute1_E,@object
	.size		_ZN39_INTERNAL_fef19f96_4_k_cu_315fcf2c_40284cute1_E,(_ZN39_INTERNAL_fef19f96_4_k_cu_315fcf2c_40284cuda3std3__45__cpo6cbeginE - _ZN39_INTERNAL_fef19f96_4_k_cu_315fcf2c_40284cute1_E)
_ZN39_INTERNAL_fef19f96_4_k_cu_315fcf2c_40284cute1_E:
	.zero		1
	.type		_ZN39_INTERNAL_fef19f96_4_k_cu_315fcf2c_40284cuda3std3__45__cpo6cbeginE,@object
	.size		_ZN39_INTERNAL_fef19f96_4_k_cu_315fcf2c_40284cuda3std3__45__cpo6cbeginE,(_ZN39_INTERNAL_fef19f96_4_k_cu_315fcf2c_40284cuda3std3__48in_placeE - _ZN39_INTERNAL_fef19f96_4_k_cu_315fcf2c_40284cuda3std3__45__cpo6cbeginE)
_ZN39_INTERNAL_fef19f96_4_k_cu_315fcf2c_40284cuda3std3__45__cpo6cbeginE:
	.zero		1
	.type		_ZN39_INTERNAL_fef19f96_4_k_cu_315fcf2c_40284cuda3std3__48in_placeE,@object
	.size		_ZN39_INTERNAL_fef19f96_4_k_cu_315fcf2c_40284cuda3std3__48in_placeE,(_ZN39_INTERNAL_fef19f96_4_k_cu_315fcf2c_40284cuda3std6ranges3__45__cpo9iter_moveE - _ZN39_INTERNAL_fef19f96_4_k_cu_315fcf2c_40284cuda3std3__48in_placeE)
_ZN39_INTERNAL_fef19f96_4_k_cu_315fcf2c_40284cuda3std3__48in_placeE:
	.zero		1
	.type		_ZN39_INTERNAL_fef19f96_4_k_cu_315fcf2c_40284cuda3std6ranges3__45__cpo9iter_moveE,@object
	.size		_ZN39_INTERNAL_fef19f96_4_k_cu_315fcf2c_40284cuda3std6ranges3__45__cpo9iter_moveE,(_ZN39_INTERNAL_fef19f96_4_k_cu_315fcf2c_40284cuda3std3__45__cpo5beginE - _ZN39_INTERNAL_fef19f96_4_k_cu_315fcf2c_40284cuda3std6ranges3__45__cpo9iter_moveE)
_ZN39_INTERNAL_fef19f96_4_k_cu_315fcf2c_40284cuda3std6ranges3__45__cpo9iter_moveE:
	.zero		1
	.type		_ZN39_INTERNAL_fef19f96_4_k_cu_315fcf2c_40284cuda3std3__45__cpo5beginE,@object
	.size		_ZN39_INTERNAL_fef19f96_4_k_cu_315fcf2c_40284cuda3std3__45__cpo5beginE,(_ZN39_INTERNAL_fef19f96_4_k_cu_315fcf2c_40284cuda3std3__441_GLOBAL__N__fef19f96_4_k_cu_315fcf2c_40286ignoreE - _ZN39_INTERNAL_fef19f96_4_k_cu_315fcf2c_40284cuda3std3__45__cpo5beginE)
_ZN39_INTERNAL_fef19f96_4_k_cu_315fcf2c_40284cuda3std3__45__cpo5beginE:
	.zero		1
	.type		_ZN39_INTERNAL_fef19f96_4_k_cu_315fcf2c_40284cuda3std3__441_GLOBAL__N__fef19f96_4_k_cu_315fcf2c_40286ignoreE,@object
	.size		_ZN39_INTERNAL_fef19f96_4_k_cu_315fcf2c_40284cuda3std3__441_GLOBAL__N__fef19f96_4_k_cu_315fcf2c_40286ignoreE,(_ZN39_INTERNAL_fef19f96_4_k_cu_315fcf2c_40284cute7productE - _ZN39_INTERNAL_fef19f96_4_k_cu_315fcf2c_40284cuda3std3__441_GLOBAL__N__fef19f96_4_k_cu_315fcf2c_40286ignoreE)
_ZN39_INTERNAL_fef19f96_4_k_cu_315fcf2c_40284cuda3std3__441_GLOBAL__N__fef19f96_4_k_cu_315fcf2c_40286ignoreE:
	.zero		1
	.type		_ZN39_INTERNAL_fef19f96_4_k_cu_315fcf2c_40284cute7productE,@object
	.size		_ZN39_INTERNAL_fef19f96_4_k_cu_315fcf2c_40284cute7productE,(_ZN39_INTERNAL_fef19f96_4_k_cu_315fcf2c_40284cuda3std3__45__cpo3endE - _ZN39_INTERNAL_fef19f96_4_k_cu_315fcf2c_40284cute7productE)
_ZN39_INTERNAL_fef19f96_4_k_cu_315fcf2c_40284cute7productE:
	.zero		1
	.type		_ZN39_INTERNAL_fef19f96_4_k_cu_315fcf2c_40284cuda3std3__45__cpo3endE,@object
	.size		_ZN39_INTERNAL_fef19f96_4_k_cu_315fcf2c_40284cuda3std3__45__cpo3endE,(_ZN39_INTERNAL_fef19f96_4_k_cu_315fcf2c_40284cuda3std3__419piecewise_constructE - _ZN39_INTERNAL_fef19f96_4_k_cu_315fcf2c_40284cuda3std3__45__cpo3endE)
_ZN39_INTERNAL_fef19f96_4_k_cu_315fcf2c_40284cuda3std3__45__cpo3endE:
	.zero		1
	.type		_ZN39_INTERNAL_fef19f96_4_k_cu_315fcf2c_40284cuda3std3__419piecewise_constructE,@object
	.size		_ZN39_INTERNAL_fef19f96_4_k_cu_315fcf2c_40284cuda3std3__419piecewise_constructE,(_ZN39_INTERNAL_fef19f96_4_k_cu_315fcf2c_40284cuda3std3__45__cpo4cendE - _ZN39_INTERNAL_fef19f96_4_k_cu_315fcf2c_40284cuda3std3__419piecewise_constructE)
_ZN39_INTERNAL_fef19f96_4_k_cu_315fcf2c_40284cuda3std3__419piecewise_constructE:
	.zero		1
	.type		_ZN39_INTERNAL_fef19f96_4_k_cu_315fcf2c_40284cuda3std3__45__cpo4cendE,@object
	.size		_ZN39_INTERNAL_fef19f96_4_k_cu_315fcf2c_40284cuda3std3__45__cpo4cendE,(_ZN39_INTERNAL_fef19f96_4_k_cu_315fcf2c_40284cuda3std6ranges3__45__cpo4swapE - _ZN39_INTERNAL_fef19f96_4_k_cu_315fcf2c_40284cuda3std3__45__cpo4cendE)
_ZN39_INTERNAL_fef19f96_4_k_cu_315fcf2c_40284cuda3std3__45__cpo4cendE:
	.zero		1
	.type		_ZN39_INTERNAL_fef19f96_4_k_cu_315fcf2c_40284cuda3std6ranges3__45__cpo4swapE,@object
	.size		_ZN39_INTERNAL_fef19f96_4_k_cu_315fcf2c_40284cuda3std6ranges3__45__cpo4swapE,(.L_8 - _ZN39_INTERNAL_fef19f96_4_k_cu_315fcf2c_40284cuda3std6ranges3__45__cpo4swapE)
_ZN39_INTERNAL_fef19f96_4_k_cu_315fcf2c_40284cuda3std6ranges3__45__cpo4swapE:
	.zero		1
.L_8:


//--------------------- .nv.constant0._ZN7cutlass13device_kernelINS_4gemm6kernel13GemmUniversalIN4cute5tupleIJiiiiEEENS1_10collective13CollectiveMmaINS1_34MainloopSm90TmaGmmaWarpSpecializedILi8ENS5_IJNS4_1CILi1EEESB_SB_EEENS1_35KernelTmaWarpSpecializedCooperativeEEENS5_IJNSA_ILi128EEENSA_ILi96EEESF_EEEaNS5_IJlSB_lEEEaSI_NS4_8TiledMMAINS4_8MMA_AtomIJNS4_4SM904GMMA26MMA_64x96x32_S32S8S8_SS_TNEEEENS4_6LayoutINS5_IJNSA_ILi2EEESB_SB_EEENS5_IJSB_NSA_ILi0EEESS_EEEEENS5_IJNS4_10UnderscoreESV_SV_EEEEENS4_13SM90_TMA_LOADENS4_14ComposedLayoutINS4_7SwizzleILi3ELi4ELi3EEENS4_18smem_ptr_flag_bitsILi8EEENSP_INS5_IJNSA_ILi8EEESF_EEENS5_IJSF_SB_EEEEEEEvNS4_8identityESY_S18_vS19_EENS_8epilogue10collective6detail29Sm90TmaWarpSpecializedAdapterINS1C_15DefaultEpilogueIaSI_SI_NS1B_6thread17LinearCombinationIaLi1EiiLNS1G_9ScaleType4KindE0ELNS_15FloatRoundStyleE2EaEENS1_15EpilogueDefaultEEEEEvvEEEEvNT_6ParamsE --------------------------
	.section	.nv.constant0._ZN7cutlass13device_kernelINS_4gemm6kernel13GemmUniversalIN4cute5tupleIJiiiiEEENS1_10collective13CollectiveMmaINS1_34MainloopSm90TmaGmmaWarpSpecializedILi8ENS5_IJNS4_1CILi1EEESB_SB_EEENS1_35KernelTmaWarpSpecializedCooperativeEEENS5_IJNSA_ILi128EEENSA_ILi96EEESF_EEEaNS5_IJlSB_lEEEaSI_NS4_8TiledMMAINS4_8MMA_AtomIJNS4_4SM904GMMA26MMA_64x96x32_S32S8S8_SS_TNEEEENS4_6LayoutINS5_IJNSA_ILi2EEESB_SB_EEENS5_IJSB_NSA_ILi0EEESS_EEEEENS5_IJNS4_10UnderscoreESV_SV_EEEEENS4_13SM90_TMA_LOADENS4_14ComposedLayoutINS4_7SwizzleILi3ELi4ELi3EEENS4_18smem_ptr_flag_bitsILi8EEENSP_INS5_IJNSA_ILi8EEESF_EEENS5_IJSF_SB_EEEEEEEvNS4_8identityESY_S18_vS19_EENS_8epilogue10collective6detail29Sm90TmaWarpSpecializedAdapterINS1C_15DefaultEpilogueIaSI_SI_NS1B_6thread17LinearCombinationIaLi1EiiLNS1G_9ScaleType4KindE0ELNS_15FloatRoundStyleE2EaEENS1_15EpilogueDefaultEEEEEvvEEEEvNT_6ParamsE,"a",@progbits
	.sectionflags	@""
	.align	4
.nv.constant0._ZN7cutlass13device_kernelINS_4gemm6kernel13GemmUniversalIN4cute5tupleIJiiiiEEENS1_10collective13CollectiveMmaINS1_34MainloopSm90TmaGmmaWarpSpecializedILi8ENS5_IJNS4_1CILi1EEESB_SB_EEENS1_35KernelTmaWarpSpecializedCooperativeEEENS5_IJNSA_ILi128EEENSA_ILi96EEESF_EEEaNS5_IJlSB_lEEEaSI_NS4_8TiledMMAINS4_8MMA_AtomIJNS4_4SM904GMMA26MMA_64x96x32_S32S8S8_SS_TNEEEENS4_6LayoutINS5_IJNSA_ILi2EEESB_SB_EEENS5_IJSB_NSA_ILi0EEESS_EEEEENS5_IJNS4_10UnderscoreESV_SV_EEEEENS4_13SM90_TMA_LOADENS4_14ComposedLayoutINS4_7SwizzleILi3ELi4ELi3EEENS4_18smem_ptr_flag_bitsILi8EEENSP_INS5_IJNSA_ILi8EEESF_EEENS5_IJSF_SB_EEEEEEEvNS4_8identityESY_S18_vS19_EENS_8epilogue10collective6detail29Sm90TmaWarpSpecializedAdapterINS1C_15DefaultEpilogueIaSI_SI_NS1B_6thread17LinearCombinationIaLi1EiiLNS1G_9ScaleType4KindE0ELNS_15FloatRoundStyleE2EaEENS1_15EpilogueDefaultEEEEEvvEEEEvNT_6ParamsE:
	.zero		1664


//--------------------- SYMBOLS --------------------------

	.type		.nv.reservedSmem.offset0,@object
	.size		.nv.reservedSmem.offset0,0x4
	.type		__assertfail,@function
